//
// Generated by NVIDIA NVVM Compiler
//
// Compiler Build ID: CL-36424714
// Cuda compilation tools, release 13.0, V13.0.88
// Based on NVVM 20.0.0
//

.version 9.0
.target sm_100
.address_size 64

	// .globl	_Z9A1_kernelPdS_d
.extern .shared .align 16 .b8 sdata[];

.visible .entry _Z9A1_kernelPdS_d(
	.param .u64 .ptr .align 1 _Z9A1_kernelPdS_d_param_0,
	.param .u64 .ptr .align 1 _Z9A1_kernelPdS_d_param_1,
	.param .f64 _Z9A1_kernelPdS_d_param_2
)
{
	.reg .b32 	%r<5>;
	.reg .b64 	%rd<8>;
	.reg .b64 	%fd<5>;

	ld.param.u64 	%rd1, [_Z9A1_kernelPdS_d_param_0];
	ld.param.u64 	%rd2, [_Z9A1_kernelPdS_d_param_1];
	ld.param.f64 	%fd1, [_Z9A1_kernelPdS_d_param_2];
	cvta.to.global.u64 	%rd3, %rd1;
	cvta.to.global.u64 	%rd4, %rd2;
	mov.u32 	%r1, %ctaid.x;
	mov.u32 	%r2, %ntid.x;
	mov.u32 	%r3, %tid.x;
	mad.lo.s32 	%r4, %r1, %r2, %r3;
	mul.wide.u32 	%rd5, %r4, 8;
	add.s64 	%rd6, %rd4, %rd5;
	ld.global.f64 	%fd2, [%rd6];
	add.s64 	%rd7, %rd3, %rd5;
	ld.global.f64 	%fd3, [%rd7];
	fma.rn.f64 	%fd4, %fd1, %fd2, %fd3;
	st.global.f64 	[%rd7], %fd4;
	ret;

}
	// .globl	_Z9A2_kernelPdS_S_dS_i
.visible .entry _Z9A2_kernelPdS_S_dS_i(
	.param .u64 .ptr .align 1 _Z9A2_kernelPdS_S_dS_i_param_0,
	.param .u64 .ptr .align 1 _Z9A2_kernelPdS_S_dS_i_param_1,
	.param .u64 .ptr .align 1 _Z9A2_kernelPdS_S_dS_i_param_2,
	.param .f64 _Z9A2_kernelPdS_S_dS_i_param_3,
	.param .u64 .ptr .align 1 _Z9A2_kernelPdS_S_dS_i_param_4,
	.param .u32 _Z9A2_kernelPdS_S_dS_i_param_5
)
{
	.reg .b32 	%r<7>;
	.reg .b64 	%rd<21>;
	.reg .b64 	%fd<45>;

	ld.param.u64 	%rd1, [_Z9A2_kernelPdS_S_dS_i_param_0];
	ld.param.u64 	%rd2, [_Z9A2_kernelPdS_S_dS_i_param_1];
	ld.param.u64 	%rd3, [_Z9A2_kernelPdS_S_dS_i_param_2];
	ld.param.f64 	%fd1, [_Z9A2_kernelPdS_S_dS_i_param_3];
	ld.param.u64 	%rd4, [_Z9A2_kernelPdS_S_dS_i_param_4];
	ld.param.u32 	%r1, [_Z9A2_kernelPdS_S_dS_i_param_5];
	cvta.to.global.u64 	%rd5, %rd4;
	cvta.to.global.u64 	%rd6, %rd2;
	cvta.to.global.u64 	%rd7, %rd3;
	cvta.to.global.u64 	%rd8, %rd1;
	mov.u32 	%r2, %ctaid.x;
	mov.u32 	%r3, %ntid.x;
	mov.u32 	%r4, %tid.x;
	mad.lo.s32 	%r5, %r2, %r3, %r4;
	ld.global.f64 	%fd2, [%rd8];
	mul.wide.u32 	%rd9, %r5, 24;
	add.s64 	%rd10, %rd8, %rd9;
	ld.global.f64 	%fd3, [%rd10+24];
	sub.f64 	%fd4, %fd2, %fd3;
	ld.global.f64 	%fd5, [%rd8+8];
	ld.global.f64 	%fd6, [%rd10+32];
	sub.f64 	%fd7, %fd5, %fd6;
	ld.global.f64 	%fd8, [%rd8+16];
	ld.global.f64 	%fd9, [%rd10+40];
	sub.f64 	%fd10, %fd8, %fd9;
	mul.f64 	%fd11, %fd7, %fd7;
	fma.rn.f64 	%fd12, %fd4, %fd4, %fd11;
	fma.rn.f64 	%fd13, %fd10, %fd10, %fd12;
	mul.f64 	%fd14, %fd13, %fd13;
	mul.f64 	%fd15, %fd13, %fd14;
	rsqrt.approx.f64 	%fd16, %fd15;
	mul.f64 	%fd17, %fd1, %fd16;
	ld.global.f64 	%fd18, [%rd7];
	mul.f64 	%fd19, %fd18, %fd17;
	add.s64 	%rd11, %rd6, %rd9;
	ld.global.f64 	%fd20, [%rd11+24];
	fma.rn.f64 	%fd21, %fd4, %fd19, %fd20;
	st.global.f64 	[%rd11+24], %fd21;
	ld.global.f64 	%fd22, [%rd7];
	mul.f64 	%fd23, %fd17, %fd22;
	ld.global.f64 	%fd24, [%rd11+32];
	fma.rn.f64 	%fd25, %fd7, %fd23, %fd24;
	st.global.f64 	[%rd11+32], %fd25;
	ld.global.f64 	%fd26, [%rd7];
	mul.f64 	%fd27, %fd17, %fd26;
	ld.global.f64 	%fd28, [%rd11+40];
	fma.rn.f64 	%fd29, %fd10, %fd27, %fd28;
	st.global.f64 	[%rd11+40], %fd29;
	ld.global.f64 	%fd30, [%rd6];
	st.global.f64 	[%rd5], %fd30;
	ld.global.f64 	%fd31, [%rd6+8];
	mul.wide.s32 	%rd12, %r1, 8;
	add.s64 	%rd13, %rd5, %rd12;
	st.global.f64 	[%rd13], %fd31;
	ld.global.f64 	%fd32, [%rd6+16];
	shl.b32 	%r6, %r1, 1;
	add.s64 	%rd14, %rd13, %rd12;
	st.global.f64 	[%rd14], %fd32;
	mul.wide.u32 	%rd15, %r5, 8;
	add.s64 	%rd16, %rd7, %rd15;
	ld.global.f64 	%fd33, [%rd16+8];
	neg.f64 	%fd34, %fd33;
	mul.f64 	%fd35, %fd17, %fd34;
	mul.f64 	%fd36, %fd4, %fd35;
	add.s64 	%rd17, %rd5, %rd15;
	st.global.f64 	[%rd17+8], %fd36;
	ld.global.f64 	%fd37, [%rd16+8];
	neg.f64 	%fd38, %fd37;
	mul.f64 	%fd39, %fd17, %fd38;
	mul.f64 	%fd40, %fd7, %fd39;
	add.s64 	%rd18, %rd17, %rd12;
	st.global.f64 	[%rd18+8], %fd40;
	ld.global.f64 	%fd41, [%rd16+8];
	neg.f64 	%fd42, %fd41;
	mul.f64 	%fd43, %fd17, %fd42;
	mul.f64 	%fd44, %fd10, %fd43;
	mul.wide.s32 	%rd19, %r6, 8;
	add.s64 	%rd20, %rd17, %rd19;
	st.global.f64 	[%rd20+8], %fd44;
	ret;

}
	// .globl	_Z8B_kernelPdS_S_di
.visible .entry _Z8B_kernelPdS_S_di(
	.param .u64 .ptr .align 1 _Z8B_kernelPdS_S_di_param_0,
	.param .u64 .ptr .align 1 _Z8B_kernelPdS_S_di_param_1,
	.param .u64 .ptr .align 1 _Z8B_kernelPdS_S_di_param_2,
	.param .f64 _Z8B_kernelPdS_S_di_param_3,
	.param .u32 _Z8B_kernelPdS_S_di_param_4
)
{
	.reg .pred 	%p<8>;
	.reg .b32 	%r<38>;
	.reg .b64 	%rd<63>;
	.reg .b64 	%fd<176>;

	ld.param.u64 	%rd21, [_Z8B_kernelPdS_S_di_param_0];
	ld.param.u64 	%rd22, [_Z8B_kernelPdS_S_di_param_1];
	ld.param.s32 	%rd5, [_Z8B_kernelPdS_S_di_param_4];
	cvta.to.global.u64 	%rd1, %rd22;
	cvta.to.global.u64 	%rd2, %rd21;
	mov.u32 	%r1, %ctaid.x;
	add.s32 	%r20, %r1, 1;
	cvt.u64.u32 	%rd60, %r20;
	add.s64 	%rd59, %rd60, 1;
	setp.ge.u64 	%p1, %rd59, %rd5;
	@%p1 bra 	$L__BB2_3;
	mul.wide.u32 	%rd24, %r1, 24;
	add.s64 	%rd6, %rd2, %rd24;
	add.s64 	%rd7, %rd1, %rd24;
	ld.global.f64 	%fd172, [%rd7+24];
	ld.global.f64 	%fd171, [%rd7+32];
	ld.global.f64 	%fd170, [%rd7+40];
	mov.b32 	%r35, 1;
	cvt.u32.u64 	%r22, %rd60;
$L__BB2_2:
	ld.param.f64 	%fd164, [_Z8B_kernelPdS_S_di_param_3];
	ld.param.u64 	%rd56, [_Z8B_kernelPdS_S_di_param_2];
	ld.global.f64 	%fd29, [%rd6+24];
	mad.lo.s64 	%rd25, %rd60, 24, %rd2;
	ld.global.f64 	%fd30, [%rd25+24];
	sub.f64 	%fd31, %fd29, %fd30;
	ld.global.f64 	%fd32, [%rd6+32];
	ld.global.f64 	%fd33, [%rd25+32];
	sub.f64 	%fd34, %fd32, %fd33;
	ld.global.f64 	%fd35, [%rd6+40];
	ld.global.f64 	%fd36, [%rd25+40];
	sub.f64 	%fd37, %fd35, %fd36;
	cvta.to.global.u64 	%rd26, %rd56;
	shl.b64 	%rd27, %rd59, 3;
	add.s64 	%rd28, %rd26, %rd27;
	ld.global.f64 	%fd38, [%rd28];
	mul.f64 	%fd39, %fd164, %fd38;
	mul.f64 	%fd40, %fd34, %fd34;
	fma.rn.f64 	%fd41, %fd31, %fd31, %fd40;
	fma.rn.f64 	%fd42, %fd37, %fd37, %fd41;
	mul.f64 	%fd43, %fd42, %fd42;
	mul.f64 	%fd44, %fd42, %fd43;
	rsqrt.approx.f64 	%fd45, %fd44;
	mul.f64 	%fd46, %fd39, %fd45;
	mul.f64 	%fd47, %fd31, %fd46;
	sub.f64 	%fd172, %fd172, %fd47;
	st.global.f64 	[%rd7+24], %fd172;
	mul.f64 	%fd48, %fd34, %fd46;
	sub.f64 	%fd171, %fd171, %fd48;
	st.global.f64 	[%rd7+32], %fd171;
	mul.f64 	%fd49, %fd37, %fd46;
	sub.f64 	%fd170, %fd170, %fd49;
	st.global.f64 	[%rd7+40], %fd170;
	add.s32 	%r15, %r35, 1;
	add.s32 	%r23, %r22, %r35;
	cvt.u64.u32 	%rd60, %r23;
	add.s64 	%rd59, %rd60, 1;
	setp.lt.u64 	%p2, %rd59, %rd5;
	mov.u32 	%r35, %r15;
	@%p2 bra 	$L__BB2_2;
$L__BB2_3:
	setp.eq.s32 	%p3, %r1, 0;
	@%p3 bra 	$L__BB2_10;
	ld.param.u64 	%rd57, [_Z8B_kernelPdS_S_di_param_2];
	cvta.to.global.u64 	%rd8, %rd57;
	mul.wide.u32 	%rd29, %r1, 24;
	add.s64 	%rd9, %rd2, %rd29;
	add.s64 	%rd10, %rd1, %rd29;
	and.b32  	%r2, %r1, 3;
	setp.eq.s32 	%p4, %r2, 0;
	mov.u32 	%r34, %r1;
	@%p4 bra 	$L__BB2_7;
	ld.global.f64 	%fd169, [%rd10+24];
	ld.global.f64 	%fd168, [%rd10+32];
	ld.global.f64 	%fd167, [%rd10+40];
	mul.lo.s32 	%r32, %r1, 3;
	neg.s32 	%r31, %r2;
	mov.u32 	%r34, %r1;
$L__BB2_6:
	.pragma "nounroll";
	ld.param.f64 	%fd165, [_Z8B_kernelPdS_S_di_param_3];
	ld.global.f64 	%fd50, [%rd9+24];
	mul.wide.u32 	%rd30, %r32, 8;
	add.s64 	%rd31, %rd2, %rd30;
	ld.global.f64 	%fd51, [%rd31];
	sub.f64 	%fd52, %fd50, %fd51;
	ld.global.f64 	%fd53, [%rd9+32];
	ld.global.f64 	%fd54, [%rd31+8];
	sub.f64 	%fd55, %fd53, %fd54;
	ld.global.f64 	%fd56, [%rd9+40];
	ld.global.f64 	%fd57, [%rd31+16];
	sub.f64 	%fd58, %fd56, %fd57;
	mul.wide.u32 	%rd32, %r34, 8;
	add.s64 	%rd33, %rd8, %rd32;
	ld.global.f64 	%fd59, [%rd33];
	mul.f64 	%fd60, %fd165, %fd59;
	mul.f64 	%fd61, %fd55, %fd55;
	fma.rn.f64 	%fd62, %fd52, %fd52, %fd61;
	fma.rn.f64 	%fd63, %fd58, %fd58, %fd62;
	mul.f64 	%fd64, %fd63, %fd63;
	mul.f64 	%fd65, %fd63, %fd64;
	rsqrt.approx.f64 	%fd66, %fd65;
	mul.f64 	%fd67, %fd60, %fd66;
	mul.f64 	%fd68, %fd52, %fd67;
	sub.f64 	%fd169, %fd169, %fd68;
	st.global.f64 	[%rd10+24], %fd169;
	mul.f64 	%fd69, %fd55, %fd67;
	sub.f64 	%fd168, %fd168, %fd69;
	st.global.f64 	[%rd10+32], %fd168;
	mul.f64 	%fd70, %fd58, %fd67;
	sub.f64 	%fd167, %fd167, %fd70;
	st.global.f64 	[%rd10+40], %fd167;
	add.s32 	%r34, %r34, -1;
	add.s32 	%r32, %r32, -3;
	add.s32 	%r31, %r31, 1;
	setp.ne.s32 	%p5, %r31, 0;
	@%p5 bra 	$L__BB2_6;
$L__BB2_7:
	setp.lt.u32 	%p6, %r1, 4;
	@%p6 bra 	$L__BB2_10;
	ld.global.f64 	%fd175, [%rd10+24];
	ld.global.f64 	%fd174, [%rd10+32];
	ld.global.f64 	%fd173, [%rd10+40];
	add.s32 	%r37, %r34, 4;
	add.s32 	%r24, %r34, -1;
	mul.wide.u32 	%rd34, %r24, 8;
	add.s64 	%rd62, %rd8, %rd34;
	mul.wide.u32 	%rd35, %r34, 8;
	add.s64 	%rd61, %rd8, %rd35;
	mad.lo.s32 	%r36, %r34, 3, -3;
	mov.u32 	%r25, %ctaid.x;
	mul.wide.u32 	%rd37, %r25, 24;
$L__BB2_9:
	ld.param.f64 	%fd166, [_Z8B_kernelPdS_S_di_param_3];
	ld.param.u64 	%rd58, [_Z8B_kernelPdS_S_di_param_2];
	ld.param.u64 	%rd55, [_Z8B_kernelPdS_S_di_param_1];
	ld.param.u64 	%rd54, [_Z8B_kernelPdS_S_di_param_0];
	cvta.to.global.u64 	%rd36, %rd54;
	add.s64 	%rd38, %rd36, %rd37;
	ld.global.f64 	%fd71, [%rd38+24];
	add.s32 	%r26, %r36, 3;
	mul.wide.u32 	%rd39, %r26, 8;
	add.s64 	%rd40, %rd36, %rd39;
	ld.global.f64 	%fd72, [%rd40];
	sub.f64 	%fd73, %fd71, %fd72;
	ld.global.f64 	%fd74, [%rd38+32];
	ld.global.f64 	%fd75, [%rd40+8];
	sub.f64 	%fd76, %fd74, %fd75;
	ld.global.f64 	%fd77, [%rd38+40];
	ld.global.f64 	%fd78, [%rd40+16];
	sub.f64 	%fd79, %fd77, %fd78;
	ld.global.f64 	%fd80, [%rd61];
	mul.f64 	%fd81, %fd166, %fd80;
	mul.f64 	%fd82, %fd76, %fd76;
	fma.rn.f64 	%fd83, %fd73, %fd73, %fd82;
	fma.rn.f64 	%fd84, %fd79, %fd79, %fd83;
	mul.f64 	%fd85, %fd84, %fd84;
	mul.f64 	%fd86, %fd84, %fd85;
	rsqrt.approx.f64 	%fd87, %fd86;
	mul.f64 	%fd88, %fd81, %fd87;
	mul.f64 	%fd89, %fd73, %fd88;
	sub.f64 	%fd90, %fd175, %fd89;
	cvta.to.global.u64 	%rd41, %rd55;
	add.s64 	%rd42, %rd41, %rd37;
	st.global.f64 	[%rd42+24], %fd90;
	mul.f64 	%fd91, %fd76, %fd88;
	sub.f64 	%fd92, %fd174, %fd91;
	st.global.f64 	[%rd42+32], %fd92;
	mul.f64 	%fd93, %fd79, %fd88;
	sub.f64 	%fd94, %fd173, %fd93;
	st.global.f64 	[%rd42+40], %fd94;
	ld.global.f64 	%fd95, [%rd38+24];
	add.s32 	%r27, %r36, -6;
	mul.wide.u32 	%rd43, %r36, 8;
	add.s64 	%rd44, %rd36, %rd43;
	ld.global.f64 	%fd96, [%rd44];
	sub.f64 	%fd97, %fd95, %fd96;
	ld.global.f64 	%fd98, [%rd38+32];
	ld.global.f64 	%fd99, [%rd44+8];
	sub.f64 	%fd100, %fd98, %fd99;
	ld.global.f64 	%fd101, [%rd38+40];
	ld.global.f64 	%fd102, [%rd44+16];
	sub.f64 	%fd103, %fd101, %fd102;
	ld.global.f64 	%fd104, [%rd62];
	mul.f64 	%fd105, %fd166, %fd104;
	mul.f64 	%fd106, %fd100, %fd100;
	fma.rn.f64 	%fd107, %fd97, %fd97, %fd106;
	fma.rn.f64 	%fd108, %fd103, %fd103, %fd107;
	mul.f64 	%fd109, %fd108, %fd108;
	mul.f64 	%fd110, %fd108, %fd109;
	rsqrt.approx.f64 	%fd111, %fd110;
	mul.f64 	%fd112, %fd105, %fd111;
	mul.f64 	%fd113, %fd97, %fd112;
	sub.f64 	%fd114, %fd90, %fd113;
	st.global.f64 	[%rd42+24], %fd114;
	mul.f64 	%fd115, %fd100, %fd112;
	sub.f64 	%fd116, %fd92, %fd115;
	st.global.f64 	[%rd42+32], %fd116;
	mul.f64 	%fd117, %fd103, %fd112;
	sub.f64 	%fd118, %fd94, %fd117;
	st.global.f64 	[%rd42+40], %fd118;
	add.s32 	%r28, %r37, -6;
	ld.global.f64 	%fd119, [%rd38+24];
	add.s32 	%r29, %r36, -3;
	mul.wide.u32 	%rd45, %r29, 8;
	add.s64 	%rd46, %rd36, %rd45;
	ld.global.f64 	%fd120, [%rd46];
	sub.f64 	%fd121, %fd119, %fd120;
	ld.global.f64 	%fd122, [%rd38+32];
	ld.global.f64 	%fd123, [%rd46+8];
	sub.f64 	%fd124, %fd122, %fd123;
	ld.global.f64 	%fd125, [%rd38+40];
	ld.global.f64 	%fd126, [%rd46+16];
	sub.f64 	%fd127, %fd125, %fd126;
	cvta.to.global.u64 	%rd47, %rd58;
	mul.wide.u32 	%rd48, %r28, 8;
	add.s64 	%rd49, %rd47, %rd48;
	ld.global.f64 	%fd128, [%rd49];
	mul.f64 	%fd129, %fd166, %fd128;
	mul.f64 	%fd130, %fd124, %fd124;
	fma.rn.f64 	%fd131, %fd121, %fd121, %fd130;
	fma.rn.f64 	%fd132, %fd127, %fd127, %fd131;
	mul.f64 	%fd133, %fd132, %fd132;
	mul.f64 	%fd134, %fd132, %fd133;
	rsqrt.approx.f64 	%fd135, %fd134;
	mul.f64 	%fd136, %fd129, %fd135;
	mul.f64 	%fd137, %fd121, %fd136;
	sub.f64 	%fd138, %fd114, %fd137;
	st.global.f64 	[%rd42+24], %fd138;
	mul.f64 	%fd139, %fd124, %fd136;
	sub.f64 	%fd140, %fd116, %fd139;
	st.global.f64 	[%rd42+32], %fd140;
	mul.f64 	%fd141, %fd127, %fd136;
	sub.f64 	%fd142, %fd118, %fd141;
	st.global.f64 	[%rd42+40], %fd142;
	add.s32 	%r30, %r37, -7;
	ld.global.f64 	%fd143, [%rd38+24];
	mul.wide.u32 	%rd50, %r27, 8;
	add.s64 	%rd51, %rd36, %rd50;
	ld.global.f64 	%fd144, [%rd51];
	sub.f64 	%fd145, %fd143, %fd144;
	ld.global.f64 	%fd146, [%rd38+32];
	ld.global.f64 	%fd147, [%rd51+8];
	sub.f64 	%fd148, %fd146, %fd147;
	ld.global.f64 	%fd149, [%rd38+40];
	ld.global.f64 	%fd150, [%rd51+16];
	sub.f64 	%fd151, %fd149, %fd150;
	mul.wide.u32 	%rd52, %r30, 8;
	add.s64 	%rd53, %rd47, %rd52;
	ld.global.f64 	%fd152, [%rd53];
	mul.f64 	%fd153, %fd166, %fd152;
	mul.f64 	%fd154, %fd148, %fd148;
	fma.rn.f64 	%fd155, %fd145, %fd145, %fd154;
	fma.rn.f64 	%fd156, %fd151, %fd151, %fd155;
	mul.f64 	%fd157, %fd156, %fd156;
	mul.f64 	%fd158, %fd156, %fd157;
	rsqrt.approx.f64 	%fd159, %fd158;
	mul.f64 	%fd160, %fd153, %fd159;
	mul.f64 	%fd161, %fd145, %fd160;
	sub.f64 	%fd175, %fd138, %fd161;
	st.global.f64 	[%rd42+24], %fd175;
	mul.f64 	%fd162, %fd148, %fd160;
	sub.f64 	%fd174, %fd140, %fd162;
	st.global.f64 	[%rd42+32], %fd174;
	mul.f64 	%fd163, %fd151, %fd160;
	sub.f64 	%fd173, %fd142, %fd163;
	st.global.f64 	[%rd42+40], %fd173;
	add.s32 	%r37, %r37, -4;
	add.s64 	%rd62, %rd62, -32;
	add.s64 	%rd61, %rd61, -32;
	add.s32 	%r36, %r36, -12;
	setp.gt.s32 	%p7, %r37, 4;
	@%p7 bra 	$L__BB2_9;
$L__BB2_10:
	ret;

}
	// .globl	_Z6reduceILj32EEvPdS0_j
.visible .entry _Z6reduceILj32EEvPdS0_j(
	.param .u64 .ptr .align 1 _Z6reduceILj32EEvPdS0_j_param_0,
	.param .u64 .ptr .align 1 _Z6reduceILj32EEvPdS0_j_param_1,
	.param .u32 _Z6reduceILj32EEvPdS0_j_param_2
)
{
	.reg .pred 	%p<5>;
	.reg .b32 	%r<15>;
	.reg .b64 	%rd<12>;
	.reg .b64 	%fd<24>;

	ld.param.u64 	%rd2, [_Z6reduceILj32EEvPdS0_j_param_0];
	ld.param.u64 	%rd3, [_Z6reduceILj32EEvPdS0_j_param_1];
	ld.param.u32 	%r8, [_Z6reduceILj32EEvPdS0_j_param_2];
	mov.u32 	%r1, %tid.x;
	mov.u32 	%r2, %ctaid.x;
	shl.b32 	%r9, %r2, 6;
	add.s32 	%r14, %r9, %r1;
	shl.b32 	%r10, %r1, 3;
	mov.u32 	%r11, sdata;
	add.s32 	%r4, %r11, %r10;
	mov.b64 	%rd4, 0;
	st.shared.u64 	[%r4], %rd4;
	setp.ge.u32 	%p1, %r14, %r8;
	@%p1 bra 	$L__BB3_4;
	cvta.to.global.u64 	%rd1, %rd2;
	mov.u32 	%r12, %nctaid.x;
	shl.b32 	%r5, %r12, 6;
	mov.f64 	%fd23, 0d0000000000000000;
$L__BB3_2:
	mul.wide.u32 	%rd5, %r14, 8;
	add.s64 	%rd6, %rd1, %rd5;
	ld.global.f64 	%fd4, [%rd6];
	add.s32 	%r13, %r14, 32;
	mul.wide.u32 	%rd7, %r13, 8;
	add.s64 	%rd8, %rd1, %rd7;
	ld.global.f64 	%fd5, [%rd8];
	add.f64 	%fd6, %fd4, %fd5;
	add.f64 	%fd23, %fd23, %fd6;
	add.s32 	%r14, %r14, %r5;
	setp.lt.u32 	%p2, %r14, %r8;
	@%p2 bra 	$L__BB3_2;
	st.shared.f64 	[%r4], %fd23;
$L__BB3_4:
	bar.sync 	0;
	setp.gt.u32 	%p3, %r1, 31;
	@%p3 bra 	$L__BB3_7;
	ld.volatile.shared.f64 	%fd7, [%r4+128];
	ld.volatile.shared.f64 	%fd8, [%r4];
	add.f64 	%fd9, %fd7, %fd8;
	st.volatile.shared.f64 	[%r4], %fd9;
	ld.volatile.shared.f64 	%fd10, [%r4+64];
	ld.volatile.shared.f64 	%fd11, [%r4];
	add.f64 	%fd12, %fd10, %fd11;
	st.volatile.shared.f64 	[%r4], %fd12;
	ld.volatile.shared.f64 	%fd13, [%r4+32];
	ld.volatile.shared.f64 	%fd14, [%r4];
	add.f64 	%fd15, %fd13, %fd14;
	st.volatile.shared.f64 	[%r4], %fd15;
	ld.volatile.shared.f64 	%fd16, [%r4+16];
	ld.volatile.shared.f64 	%fd17, [%r4];
	add.f64 	%fd18, %fd16, %fd17;
	st.volatile.shared.f64 	[%r4], %fd18;
	ld.volatile.shared.f64 	%fd19, [%r4+8];
	ld.volatile.shared.f64 	%fd20, [%r4];
	add.f64 	%fd21, %fd19, %fd20;
	st.volatile.shared.f64 	[%r4], %fd21;
	setp.ne.s32 	%p4, %r1, 0;
	@%p4 bra 	$L__BB3_7;
	ld.shared.f64 	%fd22, [sdata];
	cvta.to.global.u64 	%rd9, %rd3;
	mul.wide.u32 	%rd10, %r2, 8;
	add.s64 	%rd11, %rd9, %rd10;
	st.global.f64 	[%rd11], %fd22;
$L__BB3_7:
	ret;

}


// ===== COMPILED SASS (sm_100) =====

	.target	sm_100

	.elftype	@"ET_EXEC"


//--------------------- .note.nv.tkinfo           --------------------------
	.section	.note.nv.tkinfo,"",@"SHT_NOTE"
	.sectionflags	@"SHF_NOTE_NV_TKINFO"
	.tkinfo
        /*0018*/ 	.word	0x00000002
        /*0030*/ 	.string	""
        /*0030*/ 	.string	"ptxas"
        /*0030*/ 	.string	"Cuda compilation tools, release 13.0, V13.0.88"
        /*0030*/ 	.string	"Build cuda_13.0.r13.0/compiler.36424714_0"
        /*0030*/ 	.string	"-arch sm_100 -m 64 "



//--------------------- .note.nv.cuinfo           --------------------------
	.section	.note.nv.cuinfo,"",@"SHT_NOTE"
	.sectionflags	@"SHF_NOTE_NV_CUINFO"
        /*0018*/ 	.short	0x0002
        /*001a*/ 	.short	0x0064
        /*001c*/ 	.short	0x0082
	.zero		2


//--------------------- .nv.info                  --------------------------
	.section	.nv.info,"",@"SHT_CUDA_INFO"
	.align	4


	//----- nvinfo : EIATTR_REGCOUNT
	.align		4
        /*0000*/ 	.byte	0x04, 0x2f
        /*0002*/ 	.short	(.L_1 - .L_0)
	.align		4
.L_0:
        /*0004*/ 	.word	index@(_Z9A1_kernelPdS_d)
        /*0008*/ 	.word	0x0000000a


	//----- nvinfo : EIATTR_FRAME_SIZE
	.align		4
.L_1:
        /*000c*/ 	.byte	0x04, 0x11
        /*000e*/ 	.short	(.L_3 - .L_2)
	.align		4
.L_2:
        /*0010*/ 	.word	index@(_Z9A1_kernelPdS_d)
        /*0014*/ 	.word	0x00000000


	//----- nvinfo : EIATTR_REGCOUNT
	.align		4
.L_3:
        /*0018*/ 	.byte	0x04, 0x2f
        /*001a*/ 	.short	(.L_5 - .L_4)
	.align		4
.L_4:
        /*001c*/ 	.word	index@(_Z9A2_kernelPdS_S_dS_i)
        /*0020*/ 	.word	0x00000020


	//----- nvinfo : EIATTR_FRAME_SIZE
	.align		4
.L_5:
        /*0024*/ 	.byte	0x04, 0x11
        /*0026*/ 	.short	(.L_7 - .L_6)
	.align		4
.L_6:
        /*0028*/ 	.word	index@($__internal_1_$__cuda_sm20_drsqrt_f64_slowpath_v2)
        /*002c*/ 	.word	0x00000000


	//----- nvinfo : EIATTR_FRAME_SIZE
	.align		4
.L_7:
        /*0030*/ 	.byte	0x04, 0x11
        /*0032*/ 	.short	(.L_9 - .L_8)
	.align		4
.L_8:
        /*0034*/ 	.word	index@(_Z9A2_kernelPdS_S_dS_i)
        /*0038*/ 	.word	0x00000000


	//----- nvinfo : EIATTR_REGCOUNT
	.align		4
.L_9:
        /*003c*/ 	.byte	0x04, 0x2f
        /*003e*/ 	.short	(.L_11 - .L_10)
	.align		4
.L_10:
        /*0040*/ 	.word	index@(_Z8B_kernelPdS_S_di)
        /*0044*/ 	.word	0x00000026


	//----- nvinfo : EIATTR_FRAME_SIZE
	.align		4
.L_11:
        /*0048*/ 	.byte	0x04, 0x11
        /*004a*/ 	.short	(.L_13 - .L_12)
	.align		4
.L_12:
        /*004c*/ 	.word	index@($__internal_0_$__cuda_sm20_drsqrt_f64_slowpath_v2)
        /*0050*/ 	.word	0x00000000


	//----- nvinfo : EIATTR_FRAME_SIZE
	.align		4
.L_13:
        /*0054*/ 	.byte	0x04, 0x11
        /*0056*/ 	.short	(.L_15 - .L_14)
	.align		4
.L_14:
        /*0058*/ 	.word	index@(_Z8B_kernelPdS_S_di)
        /*005c*/ 	.word	0x00000000


	//----- nvinfo : EIATTR_REGCOUNT
	.align		4
.L_15:
        /*0060*/ 	.byte	0x04, 0x2f
        /*0062*/ 	.short	(.L_17 - .L_16)
	.align		4
.L_16:
        /*0064*/ 	.word	index@(_Z6reduceILj32EEvPdS0_j)
        /*0068*/ 	.word	0x00000012


	//----- nvinfo : EIATTR_FRAME_SIZE
	.align		4
.L_17:
        /*006c*/ 	.byte	0x04, 0x11
        /*006e*/ 	.short	(.L_19 - .L_18)
	.align		4
.L_18:
        /*0070*/ 	.word	index@(_Z6reduceILj32EEvPdS0_j)
        /*0074*/ 	.word	0x00000000


	//----- nvinfo : EIATTR_MIN_STACK_SIZE
	.align		4
.L_19:
        /*0078*/ 	.byte	0x04, 0x12
        /*007a*/ 	.short	(.L_21 - .L_20)
	.align		4
.L_20:
        /*007c*/ 	.word	index@(_Z6reduceILj32EEvPdS0_j)
        /*0080*/ 	.word	0x00000000


	//----- nvinfo : EIATTR_MIN_STACK_SIZE
	.align		4
.L_21:
        /*0084*/ 	.byte	0x04, 0x12
        /*0086*/ 	.short	(.L_23 - .L_22)
	.align		4
.L_22:
        /*0088*/ 	.word	index@(_Z8B_kernelPdS_S_di)
        /*008c*/ 	.word	0x00000000


	//----- nvinfo : EIATTR_MIN_STACK_SIZE
	.align		4
.L_23:
        /*0090*/ 	.byte	0x04, 0x12
        /*0092*/ 	.short	(.L_25 - .L_24)
	.align		4
.L_24:
        /*0094*/ 	.word	index@(_Z9A2_kernelPdS_S_dS_i)
        /*0098*/ 	.word	0x00000000


	//----- nvinfo : EIATTR_MIN_STACK_SIZE
	.align		4
.L_25:
        /*009c*/ 	.byte	0x04, 0x12
        /*009e*/ 	.short	(.L_27 - .L_26)
	.align		4
.L_26:
        /*00a0*/ 	.word	index@(_Z9A1_kernelPdS_d)
        /*00a4*/ 	.word	0x00000000
.L_27:


//--------------------- .nv.compat                --------------------------
	.section	.nv.compat,"",@"SHT_CUDA_COMPAT_INFO"
	.align	4
        /*0000*/ 	.byte	0x02, 0x09, 0x00, 0x00, 0x02, 0x02, 0x01, 0x00, 0x02, 0x05, 0x05, 0x00, 0x03, 0x07, 0x01, 0x01
        /*0010*/ 	.byte	0x02, 0x03, 0x00, 0x00, 0x02, 0x06, 0x01, 0x00, 0x04, 0x0b, 0x08, 0x00, 0x01, 0x00, 0x00, 0x00
        /*0020*/ 	.byte	0x00, 0x00, 0x00, 0x00


//--------------------- .nv.info._Z6reduceILj32EEvPdS0_j --------------------------
	.section	.nv.info._Z6reduceILj32EEvPdS0_j,"",@"SHT_CUDA_INFO"
	.sectionflags	@""
	.align	4


	//----- nvinfo : EIATTR_CUDA_API_VERSION
	.align		4
        /*0000*/ 	.byte	0x04, 0x37
        /*0002*/ 	.short	(.L_29 - .L_28)
.L_28:
        /*0004*/ 	.word	0x00000082


	//----- nvinfo : EIATTR_KPARAM_INFO
	.align		4
.L_29:
        /*0008*/ 	.byte	0x04, 0x17
        /*000a*/ 	.short	(.L_31 - .L_30)
.L_30:
        /*000c*/ 	.word	0x00000000
        /*0010*/ 	.short	0x0002
        /*0012*/ 	.short	0x0010
        /*0014*/ 	.byte	0x00, 0xf0, 0x11, 0x00


	//----- nvinfo : EIATTR_KPARAM_INFO
	.align		4
.L_31:
        /*0018*/ 	.byte	0x04, 0x17
        /*001a*/ 	.short	(.L_33 - .L_32)
.L_32:
        /*001c*/ 	.word	0x00000000
        /*0020*/ 	.short	0x0001
        /*0022*/ 	.short	0x0008
        /*0024*/ 	.byte	0x00, 0xf5, 0x21, 0x00


	//----- nvinfo : EIATTR_KPARAM_INFO
	.align		4
.L_33:
        /*0028*/ 	.byte	0x04, 0x17
        /*002a*/ 	.short	(.L_35 - .L_34)
.L_34:
        /*002c*/ 	.word	0x00000000
        /*0030*/ 	.short	0x0000
        /*0032*/ 	.short	0x0000
        /*0034*/ 	.byte	0x00, 0xf5, 0x21, 0x00


	//----- nvinfo : EIATTR_SPARSE_MMA_MASK
	.align		4
.L_35:
        /*0038*/ 	.byte	0x03, 0x50
        /*003a*/ 	.short	0x0000


	//----- nvinfo : EIATTR_MAXREG_COUNT
	.align		4
        /*003c*/ 	.byte	0x03, 0x1b
        /*003e*/ 	.short	0x00ff


	//----- nvinfo : EIATTR_NUM_BARRIERS
	.align		4
        /*0040*/ 	.byte	0x02, 0x4c
        /*0042*/ 	.byte	0x01
	.zero		1


	//----- nvinfo : EIATTR_MERCURY_ISA_VERSION
	.align		4
        /*0044*/ 	.byte	0x03, 0x5f
        /*0046*/ 	.short	0x0101


	//----- nvinfo : EIATTR_VRC_CTA_INIT_COUNT
	.align		4
        /*0048*/ 	.byte	0x02, 0x4a
	.zero		1
	.zero		1


	//----- nvinfo : EIATTR_EXIT_INSTR_OFFSETS
	.align		4
        /*004c*/ 	.byte	0x04, 0x1c
        /*004e*/ 	.short	(.L_37 - .L_36)


	//   ....[0]....
.L_36:
        /*0050*/ 	.word	0x00000220


	//   ....[1]....
        /*0054*/ 	.word	0x00000380


	//   ....[2]....
        /*0058*/ 	.word	0x000003d0


	//----- nvinfo : EIATTR_CRS_STACK_SIZE
	.align		4
.L_37:
        /*005c*/ 	.byte	0x04, 0x1e
        /*005e*/ 	.short	(.L_39 - .L_38)
.L_38:
        /*0060*/ 	.word	0x00000000


	//----- nvinfo : EIATTR_CBANK_PARAM_SIZE
	.align		4
.L_39:
        /*0064*/ 	.byte	0x03, 0x19
        /*0066*/ 	.short	0x0014


	//----- nvinfo : EIATTR_PARAM_CBANK
	.align		4
        /*0068*/ 	.byte	0x04, 0x0a
        /*006a*/ 	.short	(.L_41 - .L_40)
	.align		4
.L_40:
        /*006c*/ 	.word	index@(.nv.constant0._Z6reduceILj32EEvPdS0_j)
        /*0070*/ 	.short	0x0380
        /*0072*/ 	.short	0x0014


	//----- nvinfo : EIATTR_SW_WAR
	.align		4
.L_41:
        /*0074*/ 	.byte	0x04, 0x36
        /*0076*/ 	.short	(.L_43 - .L_42)
.L_42:
        /*0078*/ 	.word	0x00000008
.L_43:


//--------------------- .nv.info._Z8B_kernelPdS_S_di --------------------------
	.section	.nv.info._Z8B_kernelPdS_S_di,"",@"SHT_CUDA_INFO"
	.sectionflags	@""
	.align	4


	//----- nvinfo : EIATTR_CUDA_API_VERSION
	.align		4
        /*0000*/ 	.byte	0x04, 0x37
        /*0002*/ 	.short	(.L_45 - .L_44)
.L_44:
        /*0004*/ 	.word	0x00000082


	//----- nvinfo : EIATTR_KPARAM_INFO
	.align		4
.L_45:
        /*0008*/ 	.byte	0x04, 0x17
        /*000a*/ 	.short	(.L_47 - .L_46)
.L_46:
        /*000c*/ 	.word	0x00000000
        /*0010*/ 	.short	0x0004
        /*0012*/ 	.short	0x0020
        /*0014*/ 	.byte	0x00, 0xf0, 0x11, 0x00


	//----- nvinfo : EIATTR_KPARAM_INFO
	.align		4
.L_47:
        /*0018*/ 	.byte	0x04, 0x17
        /*001a*/ 	.short	(.L_49 - .L_48)
.L_48:
        /*001c*/ 	.word	0x00000000
        /*0020*/ 	.short	0x0003
        /*0022*/ 	.short	0x0018
        /*0024*/ 	.byte	0x00, 0xf0, 0x21, 0x00


	//----- nvinfo : EIATTR_KPARAM_INFO
	.align		4
.L_49:
        /*0028*/ 	.byte	0x04, 0x17
        /*002a*/ 	.short	(.L_51 - .L_50)
.L_50:
        /*002c*/ 	.word	0x00000000
        /*0030*/ 	.short	0x0002
        /*0032*/ 	.short	0x0010
        /*0034*/ 	.byte	0x00, 0xf5, 0x21, 0x00


	//----- nvinfo : EIATTR_KPARAM_INFO
	.align		4
.L_51:
        /*0038*/ 	.byte	0x04, 0x17
        /*003a*/ 	.short	(.L_53 - .L_52)
.L_52:
        /*003c*/ 	.word	0x00000000
        /*0040*/ 	.short	0x0001
        /*0042*/ 	.short	0x0008
        /*0044*/ 	.byte	0x00, 0xf5, 0x21, 0x00


	//----- nvinfo : EIATTR_KPARAM_INFO
	.align		4
.L_53:
        /*0048*/ 	.byte	0x04, 0x17
        /*004a*/ 	.short	(.L_55 - .L_54)
.L_54:
        /*004c*/ 	.word	0x00000000
        /*0050*/ 	.short	0x0000
        /*0052*/ 	.short	0x0000
        /*0054*/ 	.byte	0x00, 0xf5, 0x21, 0x00


	//----- nvinfo : EIATTR_SPARSE_MMA_MASK
	.align		4
.L_55:
        /*0058*/ 	.byte	0x03, 0x50
        /*005a*/ 	.short	0x0000


	//----- nvinfo : EIATTR_MAXREG_COUNT
	.align		4
        /*005c*/ 	.byte	0x03, 0x1b
        /*005e*/ 	.short	0x00ff


	//----- nvinfo : EIATTR_MERCURY_ISA_VERSION
	.align		4
        /*0060*/ 	.byte	0x03, 0x5f
        /*0062*/ 	.short	0x0101


	//----- nvinfo : EIATTR_VRC_CTA_INIT_COUNT
	.align		4
        /*0064*/ 	.byte	0x02, 0x4a
	.zero		1
	.zero		1


	//----- nvinfo : EIATTR_EXIT_INSTR_OFFSETS
	.align		4
        /*0068*/ 	.byte	0x04, 0x1c
        /*006a*/ 	.short	(.L_57 - .L_56)


	//   ....[0]....
.L_56:
        /*006c*/ 	.word	0x000004e0


	//   ....[1]....
        /*0070*/ 	.word	0x000008e0


	//   ....[2]....
        /*0074*/ 	.word	0x00001590


	//----- nvinfo : EIATTR_CRS_STACK_SIZE
	.align		4
.L_57:
        /*0078*/ 	.byte	0x04, 0x1e
        /*007a*/ 	.short	(.L_59 - .L_58)
.L_58:
        /*007c*/ 	.word	0x00000000


	//----- nvinfo : EIATTR_CBANK_PARAM_SIZE
	.align		4
.L_59:
        /*0080*/ 	.byte	0x03, 0x19
        /*0082*/ 	.short	0x0024


	//----- nvinfo : EIATTR_PARAM_CBANK
	.align		4
        /*0084*/ 	.byte	0x04, 0x0a
        /*0086*/ 	.short	(.L_61 - .L_60)
	.align		4
.L_60:
        /*0088*/ 	.word	index@(.nv.constant0._Z8B_kernelPdS_S_di)
        /*008c*/ 	.short	0x0380
        /*008e*/ 	.short	0x0024


	//----- nvinfo : EIATTR_SW_WAR
	.align		4
.L_61:
        /*0090*/ 	.byte	0x04, 0x36
        /*0092*/ 	.short	(.L_63 - .L_62)
.L_62:
        /*0094*/ 	.word	0x00000008
.L_63:


//--------------------- .nv.info._Z9A2_kernelPdS_S_dS_i --------------------------
	.section	.nv.info._Z9A2_kernelPdS_S_dS_i,"",@"SHT_CUDA_INFO"
	.sectionflags	@""
	.align	4


	//----- nvinfo : EIATTR_CUDA_API_VERSION
	.align		4
        /*0000*/ 	.byte	0x04, 0x37
        /*0002*/ 	.short	(.L_65 - .L_64)
.L_64:
        /*0004*/ 	.word	0x00000082


	//----- nvinfo : EIATTR_KPARAM_INFO
	.align		4
.L_65:
        /*0008*/ 	.byte	0x04, 0x17
        /*000a*/ 	.short	(.L_67 - .L_66)
.L_66:
        /*000c*/ 	.word	0x00000000
        /*0010*/ 	.short	0x0005
        /*0012*/ 	.short	0x0028
        /*0014*/ 	.byte	0x00, 0xf0, 0x11, 0x00


	//----- nvinfo : EIATTR_KPARAM_INFO
	.align		4
.L_67:
        /*0018*/ 	.byte	0x04, 0x17
        /*001a*/ 	.short	(.L_69 - .L_68)
.L_68:
        /*001c*/ 	.word	0x00000000
        /*0020*/ 	.short	0x0004
        /*0022*/ 	.short	0x0020
        /*0024*/ 	.byte	0x00, 0xf5, 0x21, 0x00


	//----- nvinfo : EIATTR_KPARAM_INFO
	.align		4
.L_69:
        /*0028*/ 	.byte	0x04, 0x17
        /*002a*/ 	.short	(.L_71 - .L_70)
.L_70:
        /*002c*/ 	.word	0x00000000
        /*0030*/ 	.short	0x0003
        /*0032*/ 	.short	0x0018
        /*0034*/ 	.byte	0x00, 0xf0, 0x21, 0x00


	//----- nvinfo : EIATTR_KPARAM_INFO
	.align		4
.L_71:
        /*0038*/ 	.byte	0x04, 0x17
        /*003a*/ 	.short	(.L_73 - .L_72)
.L_72:
        /*003c*/ 	.word	0x00000000
        /*0040*/ 	.short	0x0002
        /*0042*/ 	.short	0x0010
        /*0044*/ 	.byte	0x00, 0xf5, 0x21, 0x00


	//----- nvinfo : EIATTR_KPARAM_INFO
	.align		4
.L_73:
        /*0048*/ 	.byte	0x04, 0x17
        /*004a*/ 	.short	(.L_75 - .L_74)
.L_74:
        /*004c*/ 	.word	0x00000000
        /*0050*/ 	.short	0x0001
        /*0052*/ 	.short	0x0008
        /*0054*/ 	.byte	0x00, 0xf5, 0x21, 0x00


	//----- nvinfo : EIATTR_KPARAM_INFO
	.align		4
.L_75:
        /*0058*/ 	.byte	0x04, 0x17
        /*005a*/ 	.short	(.L_77 - .L_76)
.L_76:
        /*005c*/ 	.word	0x00000000
        /*0060*/ 	.short	0x0000
        /*0062*/ 	.short	0x0000
        /*0064*/ 	.byte	0x00, 0xf5, 0x21, 0x00


	//----- nvinfo : EIATTR_SPARSE_MMA_MASK
	.align		4
.L_77:
        /*0068*/ 	.byte	0x03, 0x50
        /*006a*/ 	.short	0x0000


	//----- nvinfo : EIATTR_MAXREG_COUNT
	.align		4
        /*006c*/ 	.byte	0x03, 0x1b
        /*006e*/ 	.short	0x00ff


	//----- nvinfo : EIATTR_MERCURY_ISA_VERSION
	.align		4
        /*0070*/ 	.byte	0x03, 0x5f
        /*0072*/ 	.short	0x0101


	//----- nvinfo : EIATTR_VRC_CTA_INIT_COUNT
	.align		4
        /*0074*/ 	.byte	0x02, 0x4a
	.zero		1
	.zero		1


	//----- nvinfo : EIATTR_EXIT_INSTR_OFFSETS
	.align		4
        /*0078*/ 	.byte	0x04, 0x1c
        /*007a*/ 	.short	(.L_79 - .L_78)


	//   ....[0]....
.L_78:
        /*007c*/ 	.word	0x000005b0


	//----- nvinfo : EIATTR_CRS_STACK_SIZE
	.align		4
.L_79:
        /*0080*/ 	.byte	0x04, 0x1e
        /*0082*/ 	.short	(.L_81 - .L_80)
.L_80:
        /*0084*/ 	.word	0x00000000


	//----- nvinfo : EIATTR_CBANK_PARAM_SIZE
	.align		4
.L_81:
        /*0088*/ 	.byte	0x03, 0x19
        /*008a*/ 	.short	0x002c


	//----- nvinfo : EIATTR_PARAM_CBANK
	.align		4
        /*008c*/ 	.byte	0x04, 0x0a
        /*008e*/ 	.short	(.L_83 - .L_82)
	.align		4
.L_82:
        /*0090*/ 	.word	index@(.nv.constant0._Z9A2_kernelPdS_S_dS_i)
        /*0094*/ 	.short	0x0380
        /*0096*/ 	.short	0x002c


	//----- nvinfo : EIATTR_SW_WAR
	.align		4
.L_83:
        /*0098*/ 	.byte	0x04, 0x36
        /*009a*/ 	.short	(.L_85 - .L_84)
.L_84:
        /*009c*/ 	.word	0x00000008
.L_85:


//--------------------- .nv.info._Z9A1_kernelPdS_d --------------------------
	.section	.nv.info._Z9A1_kernelPdS_d,"",@"SHT_CUDA_INFO"
	.sectionflags	@""
	.align	4


	//----- nvinfo : EIATTR_CUDA_API_VERSION
	.align		4
        /*0000*/ 	.byte	0x04, 0x37
        /*0002*/ 	.short	(.L_87 - .L_86)
.L_86:
        /*0004*/ 	.word	0x00000082


	//----- nvinfo : EIATTR_KPARAM_INFO
	.align		4
.L_87:
        /*0008*/ 	.byte	0x04, 0x17
        /*000a*/ 	.short	(.L_89 - .L_88)
.L_88:
        /*000c*/ 	.word	0x00000000
        /*0010*/ 	.short	0x0002
        /*0012*/ 	.short	0x0010
        /*0014*/ 	.byte	0x00, 0xf0, 0x21, 0x00


	//----- nvinfo : EIATTR_KPARAM_INFO
	.align		4
.L_89:
        /*0018*/ 	.byte	0x04, 0x17
        /*001a*/ 	.short	(.L_91 - .L_90)
.L_90:
        /*001c*/ 	.word	0x00000000
        /*0020*/ 	.short	0x0001
        /*0022*/ 	.short	0x0008
        /*0024*/ 	.byte	0x00, 0xf5, 0x21, 0x00


	//----- nvinfo : EIATTR_KPARAM_INFO
	.align		4
.L_91:
        /*0028*/ 	.byte	0x04, 0x17
        /*002a*/ 	.short	(.L_93 - .L_92)
.L_92:
        /*002c*/ 	.word	0x00000000
        /*0030*/ 	.short	0x0000
        /*0032*/ 	.short	0x0000
        /*0034*/ 	.byte	0x00, 0xf5, 0x21, 0x00


	//----- nvinfo : EIATTR_SPARSE_MMA_MASK
	.align		4
.L_93:
        /*0038*/ 	.byte	0x03, 0x50
        /*003a*/ 	.short	0x0000


	//----- nvinfo : EIATTR_MAXREG_COUNT
	.align		4
        /*003c*/ 	.byte	0x03, 0x1b
        /*003e*/ 	.short	0x00ff


	//----- nvinfo : EIATTR_MERCURY_ISA_VERSION
	.align		4
        /*0040*/ 	.byte	0x03, 0x5f
        /*0042*/ 	.short	0x0101


	//----- nvinfo : EIATTR_VRC_CTA_INIT_COUNT
	.align		4
        /*0044*/ 	.byte	0x02, 0x4a
	.zero		1
	.zero		1


	//----- nvinfo : EIATTR_EXIT_INSTR_OFFSETS
	.align		4
        /*0048*/ 	.byte	0x04, 0x1c
        /*004a*/ 	.short	(.L_95 - .L_94)


	//   ....[0]....
.L_94:
        /*004c*/ 	.word	0x000000f0


	//----- nvinfo : EIATTR_CBANK_PARAM_SIZE
	.align		4
.L_95:
        /*0050*/ 	.byte	0x03, 0x19
        /*0052*/ 	.short	0x0018


	//----- nvinfo : EIATTR_PARAM_CBANK
	.align		4
        /*0054*/ 	.byte	0x04, 0x0a
        /*0056*/ 	.short	(.L_97 - .L_96)
	.align		4
.L_96:
        /*0058*/ 	.word	index@(.nv.constant0._Z9A1_kernelPdS_d)
        /*005c*/ 	.short	0x0380
        /*005e*/ 	.short	0x0018


	//----- nvinfo : EIATTR_SW_WAR
	.align		4
.L_97:
        /*0060*/ 	.byte	0x04, 0x36
        /*0062*/ 	.short	(.L_99 - .L_98)
.L_98:
        /*0064*/ 	.word	0x00000008
.L_99:


//--------------------- .nv.callgraph             --------------------------
	.section	.nv.callgraph,"",@"SHT_CUDA_CALLGRAPH"
	.align	4
	.sectionentsize	8
	.align		4
        /*0000*/ 	.word	0x00000000
	.align		4
        /*0004*/ 	.word	0xffffffff
	.align		4
        /*0008*/ 	.word	0x00000000
	.align		4
        /*000c*/ 	.word	0xfffffffe
	.align		4
        /*0010*/ 	.word	0x00000000
	.align		4
        /*0014*/ 	.word	0xfffffffd
	.align		4
        /*0018*/ 	.word	0x00000000
	.align		4
        /*001c*/ 	.word	0xfffffffc


//--------------------- .text._Z6reduceILj32EEvPdS0_j --------------------------
	.section	.text._Z6reduceILj32EEvPdS0_j,"ax",@progbits
	.align	128
        .global         _Z6reduceILj32EEvPdS0_j
        .type           _Z6reduceILj32EEvPdS0_j,@function
        .size           _Z6reduceILj32EEvPdS0_j,(.L_x_30 - _Z6reduceILj32EEvPdS0_j)
        .other          _Z6reduceILj32EEvPdS0_j,@"STO_CUDA_ENTRY STV_DEFAULT"
_Z6reduceILj32EEvPdS0_j:
.text._Z6reduceILj32EEvPdS0_j:
[----:B------:R-:W-:Y:S08]  /*0000*/  LDC R1, c[0x0][0x37c] ;  /* 0x0000df00ff017b82 */ /* 0x000ff00000000800 */
[----:B------:R-:W0:Y:S01]  /*0010*/  S2UR UR5, SR_CgaCtaId ;  /* 0x00000000000579c3 */ /* 0x000e220000008800 */
[----:B------:R-:W1:Y:S01]  /*0020*/  S2R R3, SR_TID.X ;  /* 0x0000000000037919 */ /* 0x000e620000002100 */
[----:B------:R-:W-:Y:S01]  /*0030*/  UMOV UR4, 0x400 ;  /* 0x0000040000047882 */ /* 0x000fe20000000000 */
[----:B------:R-:W2:Y:S01]  /*0040*/  LDCU.64 UR6, c[0x0][0x358] ;  /* 0x00006b00ff0677ac */ /* 0x000ea20008000a00 */
[----:B------:R-:W-:Y:S01]  /*0050*/  BSSY.RECONVERGENT B0, `(.L_x_0) ;  /* 0x000001a000007945 */ /* 0x000fe20003800200 */
[----:B------:R-:W3:Y:S01]  /*0060*/  S2R R0, SR_CTAID.X ;  /* 0x0000000000007919 */ /* 0x000ee20000002500 */
[----:B0-----:R-:W-:Y:S01]  /*0070*/  ULEA UR4, UR5, UR4, 0x18 ;  /* 0x0000000405047291 */ /* 0x001fe2000f8ec0ff */
[----:B------:R-:W0:Y:S05]  /*0080*/  LDCU UR5, c[0x0][0x390] ;  /* 0x00007200ff0577ac */ /* 0x000e2a0008000800 */
[----:B-1----:R-:W-:Y:S01]  /*0090*/  LEA R2, R3, UR4, 0x3 ;  /* 0x0000000403027c11 */ /* 0x002fe2000f8e18ff */
[----:B---3--:R-:W-:-:S04]  /*00a0*/  IMAD R4, R0, 0x40, R3 ;  /* 0x0000004000047824 */ /* 0x008fc800078e0203 */
[----:B------:R1:W-:Y:S01]  /*00b0*/  STS.64 [R2], RZ ;  /* 0x000000ff02007388 */ /* 0x0003e20000000a00 */
[----:B0-----:R-:W-:-:S13]  /*00c0*/  ISETP.GE.U32.AND P0, PT, R4, UR5, PT ;  /* 0x0000000504007c0c */ /* 0x001fda000bf06070 */
[----:B-12---:R-:W-:Y:S05]  /*00d0*/  @P0 BRA `(.L_x_1) ;  /* 0x0000000000440947 */ /* 0x006fea0003800000 */
[----:B------:R-:W0:Y:S01]  /*00e0*/  LDC R14, c[0x0][0x370] ;  /* 0x0000dc00ff0e7b82 */ /* 0x000e220000000800 */
[----:B------:R-:W-:Y:S01]  /*00f0*/  BSSY.RECONVERGENT B1, `(.L_x_2) ;  /* 0x000000e000017945 */ /* 0x000fe20003800200 */
[----:B------:R-:W-:Y:S01]  /*0100*/  IMAD.MOV.U32 R15, RZ, RZ, R4 ;  /* 0x000000ffff0f7224 */ /* 0x000fe200078e0004 */
[----:B------:R-:W-:-:S05]  /*0110*/  CS2R R4, SRZ ;  /* 0x0000000000047805 */ /* 0x000fca000001ff00 */
[----:B------:R-:W1:Y:S02]  /*0120*/  LDC.64 R12, c[0x0][0x380] ;  /* 0x0000e000ff0c7b82 */ /* 0x000e640000000a00 */
.L_x_3:
[C---:B------:R-:W-:Y:S01]  /*0130*/  IADD3 R9, PT, PT, R15.reuse, 0x20, RZ ;  /* 0x000000200f097810 */ /* 0x040fe20007ffe0ff */
[----:B-1----:R-:W-:-:S04]  /*0140*/  IMAD.WIDE.U32 R6, R15, 0x8, R12 ;  /* 0x000000080f067825 */ /* 0x002fc800078e000c */
[----:B------:R-:W-:Y:S02]  /*0150*/  IMAD.WIDE.U32 R8, R9, 0x8, R12 ;  /* 0x0000000809087825 */ /* 0x000fe400078e000c */
[----:B------:R-:W2:Y:S04]  /*0160*/  LDG.E.64 R6, desc[UR6][R6.64] ;  /* 0x0000000606067981 */ /* 0x000ea8000c1e1b00 */
[----:B------:R-:W2:Y:S01]  /*0170*/  LDG.E.64 R8, desc[UR6][R8.64] ;  /* 0x0000000608087981 */ /* 0x000ea2000c1e1b00 */
[----:B0-----:R-:W-:-:S05]  /*0180*/  IMAD R15, R14, 0x40, R15 ;  /* 0x000000400e0f7824 */ /* 0x001fca00078e020f */
[----:B------:R-:W-:Y:S01]  /*0190*/  ISETP.GE.U32.AND P0, PT, R15, UR5, PT ;  /* 0x000000050f007c0c */ /* 0x000fe2000bf06070 */
[----:B--2---:R-:W-:-:S08]  /*01a0*/  DADD R10, R6, R8 ;  /* 0x00000000060a7229 */ /* 0x004fd00000000008 */
[----:B------:R-:W-:-:S04]  /*01b0*/  DADD R4, R10, R4 ;  /* 0x000000000a047229 */ /* 0x000fc80000000004 */
[----:B------:R-:W-:Y:S07]  /*01c0*/  @!P0 BRA `(.L_x_3) ;  /* 0xfffffffc00d88947 */ /* 0x000fee000383ffff */
[----:B------:R-:W-:Y:S05]  /*01d0*/  BSYNC.RECONVERGENT B1 ;  /* 0x0000000000017941 */ /* 0x000fea0003800200 */
.L_x_2:
[----:B------:R0:W-:Y:S02]  /*01e0*/  STS.64 [R2], R4 ;  /* 0x0000000402007388 */ /* 0x0001e40000000a00 */
.L_x_1:
[----:B------:R-:W-:Y:S05]  /*01f0*/  BSYNC.RECONVERGENT B0 ;  /* 0x0000000000007941 */ /* 0x000fea0003800200 */
.L_x_0:
[----:B------:R-:W-:Y:S01]  /*0200*/  BAR.SYNC.DEFER_BLOCKING 0x0 ;  /* 0x0000000000007b1d */ /* 0x000fe20000010000 */
[----:B------:R-:W-:-:S13]  /*0210*/  ISETP.GT.U32.AND P0, PT, R3, 0x1f, PT ;  /* 0x0000001f0300780c */ /* 0x000fda0003f04070 */
[----:B------:R-:W-:Y:S05]  /*0220*/  @P0 EXIT ;  /* 0x000000000000094d */ /* 0x000fea0003800000 */
[----:B0-----:R-:W-:Y:S01]  /*0230*/  LDS.64 R4, [R2+0x80] ;  /* 0x0000800002047984 */ /* 0x001fe20000000a00 */
[----:B------:R-:W-:-:S03]  /*0240*/  ISETP.NE.AND P0, PT, R3, RZ, PT ;  /* 0x000000ff0300720c */ /* 0x000fc60003f05270 */
[----:B------:R-:W0:Y:S02]  /*0250*/  LDS.64 R6, [R2] ;  /* 0x0000000002067984 */ /* 0x000e240000000a00 */
[----:B0-----:R-:W-:-:S07]  /*0260*/  DADD R4, R4, R6 ;  /* 0x0000000004047229 */ /* 0x001fce0000000006 */
[----:B------:R-:W-:Y:S04]  /*0270*/  STS.64 [R2], R4 ;  /* 0x0000000402007388 */ /* 0x000fe80000000a00 */
[----:B------:R-:W-:Y:S04]  /*0280*/  LDS.64 R6, [R2+0x40] ;  /* 0x0000400002067984 */ /* 0x000fe80000000a00 */
        /* <DEDUP_REMOVED lines=14> */
[----:B------:R0:W-:Y:S01]  /*0370*/  STS.64 [R2], R4 ;  /* 0x0000000402007388 */ /* 0x0001e20000000a00 */
[----:B------:R-:W-:Y:S05]  /*0380*/  @P0 EXIT ;  /* 0x000000000000094d */ /* 0x000fea0003800000 */
[----:B0-----:R-:W0:Y:S01]  /*0390*/  LDS.64 R2, [UR4] ;  /* 0x00000004ff027984 */ /* 0x001e220008000a00 */
[----:B------:R-:W1:Y:S02]  /*03a0*/  LDC.64 R4, c[0x0][0x388] ;  /* 0x0000e200ff047b82 */ /* 0x000e640000000a00 */
[----:B-1----:R-:W-:-:S05]  /*03b0*/  IMAD.WIDE.U32 R4, R0, 0x8, R4 ;  /* 0x0000000800047825 */ /* 0x002fca00078e0004 */
[----:B0-----:R-:W-:Y:S01]  /*03c0*/  STG.E.64 desc[UR6][R4.64], R2 ;  /* 0x0000000204007986 */ /* 0x001fe2000c101b06 */
[----:B------:R-:W-:Y:S05]  /*03d0*/  EXIT ;  /* 0x000000000000794d */ /* 0x000fea0003800000 */
.L_x_4:
[----:B------:R-:W-:-:S00]  /*03e0*/  BRA `(.L_x_4) ;  /* 0xfffffffc00fc7947 */ /* 0x000fc0000383ffff */
[----:B------:R-:W-:-:S00]  /*03f0*/  NOP ;  /* 0x0000000000007918 */ /* 0x000fc00000000000 */
        /* <DEDUP_REMOVED lines=8> */
.L_x_30:


//--------------------- .text._Z8B_kernelPdS_S_di --------------------------
	.section	.text._Z8B_kernelPdS_S_di,"ax",@progbits
	.align	128
        .global         _Z8B_kernelPdS_S_di
        .type           _Z8B_kernelPdS_S_di,@function
        .size           _Z8B_kernelPdS_S_di,(.L_x_28 - _Z8B_kernelPdS_S_di)
        .other          _Z8B_kernelPdS_S_di,@"STO_CUDA_ENTRY STV_DEFAULT"
_Z8B_kernelPdS_S_di:
.text._Z8B_kernelPdS_S_di:
[----:B------:R-:W-:Y:S01]  /*0000*/  LDC R1, c[0x0][0x37c] ;  /* 0x0000df00ff017b82 */ /* 0x000fe20000000800 */
[----:B------:R-:W0:Y:S01]  /*0010*/  S2R R6, SR_CTAID.X ;  /* 0x0000000000067919 */ /* 0x000e220000002500 */
[----:B------:R-:W1:Y:S01]  /*0020*/  LDCU UR4, c[0x0][0x3a0] ;  /* 0x00007400ff0477ac */ /* 0x000e620008000800 */
[----:B------:R-:W2:Y:S01]  /*0030*/  LDCU.64 UR6, c[0x0][0x358] ;  /* 0x00006b00ff0677ac */ /* 0x000ea20008000a00 */
[----:B-1----:R-:W-:Y:S01]  /*0040*/  USHF.R.S32.HI UR5, URZ, 0x1f, UR4 ;  /* 0x0000001fff057899 */ /* 0x002fe20008011404 */
[----:B0-----:R-:W-:-:S05]  /*0050*/  VIADD R0, R6, 0x1 ;  /* 0x0000000106007836 */ /* 0x001fca0000000000 */
[----:B------:R-:W-:-:S04]  /*0060*/  IADD3 R2, P1, PT, R0, 0x1, RZ ;  /* 0x0000000100027810 */ /* 0x000fc80007f3e0ff */
[----:B------:R-:W-:Y:S01]  /*0070*/  ISETP.GE.U32.AND P0, PT, R2, UR4, PT ;  /* 0x0000000402007c0c */ /* 0x000fe2000bf06070 */
[----:B------:R-:W-:-:S05]  /*0080*/  IMAD.X R3, RZ, RZ, RZ, P1 ;  /* 0x000000ffff037224 */ /* 0x000fca00008e06ff */
[----:B------:R-:W-:-:S13]  /*0090*/  ISETP.GE.U32.AND.EX P0, PT, R3, UR5, PT, P0 ;  /* 0x0000000503007c0c */ /* 0x000fda000bf06100 */
[----:B--2---:R-:W-:Y:S05]  /*00a0*/  @P0 BRA `(.L_x_5) ;  /* 0x0000000400080947 */ /* 0x004fea0003800000 */
[----:B------:R-:W0:Y:S01]  /*00b0*/  LDC.64 R18, c[0x0][0x388] ;  /* 0x0000e200ff127b82 */ /* 0x000e220000000a00 */
[----:B------:R-:W1:Y:S07]  /*00c0*/  LDCU.64 UR10, c[0x0][0x398] ;  /* 0x00007300ff0a77ac */ /* 0x000e6e0008000a00 */
[----:B------:R-:W2:Y:S01]  /*00d0*/  LDC.64 R20, c[0x0][0x380] ;  /* 0x0000e000ff147b82 */ /* 0x000ea20000000a00 */
[----:B0-----:R-:W-:-:S05]  /*00e0*/  IMAD.WIDE.U32 R18, R6, 0x18, R18 ;  /* 0x0000001806127825 */ /* 0x001fca00078e0012 */
[----:B------:R0:W5:Y:S04]  /*00f0*/  LDG.E.64 R16, desc[UR6][R18.64+0x18] ;  /* 0x0000180612107981 */ /* 0x000168000c1e1b00 */
[----:B------:R0:W5:Y:S04]  /*0100*/  LDG.E.64 R14, desc[UR6][R18.64+0x20] ;  /* 0x00002006120e7981 */ /* 0x000168000c1e1b00 */
[----:B------:R0:W5:Y:S01]  /*0110*/  LDG.E.64 R12, desc[UR6][R18.64+0x28] ;  /* 0x00002806120c7981 */ /* 0x000162000c1e1b00 */
[----:B------:R-:W-:Y:S01]  /*0120*/  MOV R5, R0 ;  /* 0x0000000000057202 */ /* 0x000fe20000000f00 */
[----:B------:R-:W-:Y:S01]  /*0130*/  IMAD.MOV.U32 R7, RZ, RZ, 0x1 ;  /* 0x00000001ff077424 */ /* 0x000fe200078e00ff */
[----:B------:R-:W-:Y:S01]  /*0140*/  UMOV UR4, URZ ;  /* 0x000000ff00047c82 */ /* 0x000fe20008000000 */
[----:B--2---:R-:W-:-:S04]  /*0150*/  IMAD.WIDE.U32 R20, R6, 0x18, R20 ;  /* 0x0000001806147825 */ /* 0x004fc800078e0014 */
[----:B-1----:R-:W-:-:S07]  /*0160*/  IMAD.MOV.U32 R0, RZ, RZ, R5 ;  /* 0x000000ffff007224 */ /* 0x002fce00078e0005 */
.L_x_7:
[----:B------:R-:W1:Y:S01]  /*0170*/  LDC.64 R28, c[0x0][0x380] ;  /* 0x0000e000ff1c7b82 */ /* 0x000e620000000a00 */
[----:B------:R-:W-:Y:S01]  /*0180*/  UIMAD UR8, UR4, 0x18, URZ ;  /* 0x00000018040878a4 */ /* 0x000fe2000f8e02ff */
[----:B------:R-:W2:Y:S04]  /*0190*/  LDG.E.64 R8, desc[UR6][R20.64+0x20] ;  /* 0x0000200614087981 */ /* 0x000ea8000c1e1b00 */
[----:B------:R-:W3:Y:S02]  /*01a0*/  LDG.E.64 R10, desc[UR6][R20.64+0x18] ;  /* 0x00001806140a7981 */ /* 0x000ee4000c1e1b00 */
[----:B------:R-:W4:Y:S01]  /*01b0*/  LDC.64 R30, c[0x0][0x390] ;  /* 0x0000e400ff1e7b82 */ /* 0x000f220000000a00 */
[----:B-1----:R-:W-:Y:S02]  /*01c0*/  IMAD.WIDE.U32 R28, R5, 0x18, R28 ;  /* 0x00000018051c7825 */ /* 0x002fe400078e001c */
[----:B------:R-:W3:Y:S03]  /*01d0*/  LDG.E.64 R4, desc[UR6][R20.64+0x28] ;  /* 0x0000280614047981 */ /* 0x000ee6000c1e1b00 */
[----:B------:R-:W-:-:S05]  /*01e0*/  IADD3 R29, PT, PT, R29, UR8, RZ ;  /* 0x000000081d1d7c10 */ /* 0x000fca000fffe0ff */
[----:B------:R-:W2:Y:S04]  /*01f0*/  LDG.E.64 R26, desc[UR6][R28.64+0x20] ;  /* 0x000020061c1a7981 */ /* 0x000ea8000c1e1b00 */
[----:B------:R-:W3:Y:S04]  /*0200*/  LDG.E.64 R24, desc[UR6][R28.64+0x18] ;  /* 0x000018061c187981 */ /* 0x000ee8000c1e1b00 */
[----:B------:R-:W3:Y:S01]  /*0210*/  LDG.E.64 R22, desc[UR6][R28.64+0x28] ;  /* 0x000028061c167981 */ /* 0x000ee2000c1e1b00 */
[----:B----4-:R-:W-:-:S04]  /*0220*/  LEA R30, P0, R2, R30, 0x3 ;  /* 0x0000001e021e7211 */ /* 0x010fc800078018ff */
[----:B------:R-:W-:-:S05]  /*0230*/  LEA.HI.X R31, R2, R31, R3, 0x3, P0 ;  /* 0x0000001f021f7211 */ /* 0x000fca00000f1c03 */
[----:B------:R1:W4:Y:S01]  /*0240*/  LDG.E.64 R2, desc[UR6][R30.64] ;  /* 0x000000061e027981 */ /* 0x000322000c1e1b00 */
[----:B--2---:R-:W-:Y:S02]  /*0250*/  DADD R8, R8, -R26 ;  /* 0x0000000008087229 */ /* 0x004fe4000000081a */
[----:B---3--:R-:W-:-:S06]  /*0260*/  DADD R10, R10, -R24 ;  /* 0x000000000a0a7229 */ /* 0x008fcc0000000818 */
[----:B------:R-:W-:Y:S02]  /*0270*/  DMUL R24, R8, R8 ;  /* 0x0000000808187228 */ /* 0x000fe40000000000 */
[----:B------:R-:W-:-:S06]  /*0280*/  DADD R4, R4, -R22 ;  /* 0x0000000004047229 */ /* 0x000fcc0000000816 */
[----:B------:R-:W-:-:S08]  /*0290*/  DFMA R24, R10, R10, R24 ;  /* 0x0000000a0a18722b */ /* 0x000fd00000000018 */
[----:B------:R-:W-:-:S08]  /*02a0*/  DFMA R24, R4, R4, R24 ;  /* 0x000000040418722b */ /* 0x000fd00000000018 */
[----:B------:R-:W-:-:S08]  /*02b0*/  DMUL R26, R24, R24 ;  /* 0x00000018181a7228 */ /* 0x000fd00000000000 */
[----:B------:R-:W-:-:S06]  /*02c0*/  DMUL R26, R24, R26 ;  /* 0x0000001a181a7228 */ /* 0x000fcc0000000000 */
[----:B------:R-:W2:Y:S01]  /*02d0*/  MUFU.RSQ64H R23, R27 ;  /* 0x0000001b00177308 */ /* 0x000ea20000001c00 */
[----:B------:R-:W-:-:S03]  /*02e0*/  IMAD.MOV.U32 R22, RZ, RZ, RZ ;  /* 0x000000ffff167224 */ /* 0x000fc600078e00ff */
[----:B-1----:R-:W-:-:S03]  /*02f0*/  VIADD R30, R27, 0xfff00000 ;  /* 0xfff000001b1e7836 */ /* 0x002fc60000000000 */
[----:B--2---:R-:W-:Y:S02]  /*0300*/  DMUL R24, R22, R22 ;  /* 0x0000001616187228 */ /* 0x004fe40000000000 */
[----:B------:R-:W-:-:S06]  /*0310*/  ISETP.GE.U32.AND P0, PT, R30, 0x7fe00000, PT ;  /* 0x7fe000001e00780c */ /* 0x000fcc0003f06070 */
[----:B------:R-:W-:Y:S01]  /*0320*/  DFMA R28, R26, -R24, 1 ;  /* 0x3ff000001a1c742b */ /* 0x000fe20000000818 */
[----:B------:R-:W-:Y:S01]  /*0330*/  IMAD.MOV.U32 R24, RZ, RZ, 0x0 ;  /* 0x00000000ff187424 */ /* 0x000fe200078e00ff */
[----:B------:R-:W-:-:S06]  /*0340*/  MOV R25, 0x3fd80000 ;  /* 0x3fd8000000197802 */ /* 0x000fcc0000000f00 */
[----:B------:R-:W-:Y:S02]  /*0350*/  DFMA R24, R28, R24, 0.5 ;  /* 0x3fe000001c18742b */ /* 0x000fe40000000018 */
[----:B------:R-:W-:Y:S02]  /*0360*/  DMUL R28, R22, R28 ;  /* 0x0000001c161c7228 */ /* 0x000fe40000000000 */
[----:B----4-:R-:W-:-:S06]  /*0370*/  DMUL R2, R2, UR10 ;  /* 0x0000000a02027c28 */ /* 0x010fcc0008000000 */
[----:B------:R-:W-:Y:S01]  /*0380*/  DFMA R22, R24, R28, R22 ;  /* 0x0000001c1816722b */ /* 0x000fe20000000016 */
[----:B------:R-:W-:Y:S10]  /*0390*/  @!P0 BRA `(.L_x_6) ;  /* 0x0000000000108947 */ /* 0x000ff40003800000 */
[----:B------:R-:W-:-:S07]  /*03a0*/  MOV R32, 0x3c0 ;  /* 0x000003c000207802 */ /* 0x000fce0000000f00 */
[----:B0----5:R-:W-:Y:S05]  /*03b0*/  CALL.REL.NOINC `($__internal_0_$__cuda_sm20_drsqrt_f64_slowpath_v2) ;  /* 0x0000001000787944 */ /* 0x021fea0003c00000 */
[----:B------:R-:W-:Y:S01]  /*03c0*/  IMAD.MOV.U32 R22, RZ, RZ, R26 ;  /* 0x000000ffff167224 */ /* 0x000fe200078e001a */
[----:B------:R-:W-:-:S07]  /*03d0*/  MOV R23, R27 ;  /* 0x0000001b00177202 */ /* 0x000fce0000000f00 */
.L_x_6:
[----:B------:R-:W1:Y:S01]  /*03e0*/  LDC R25, c[0x0][0x3a0] ;  /* 0x0000e800ff197b82 */ /* 0x000e620000000800 */
[----:B------:R-:W-:-:S08]  /*03f0*/  DMUL R2, R2, R22 ;  /* 0x0000001602027228 */ /* 0x000fd00000000000 */
[-C--:B-----5:R-:W-:Y:S01]  /*0400*/  DFMA R12, -R4, R2.reuse, R12 ;  /* 0x00000002040c722b */ /* 0x0a0fe2000000010c */
[----:B------:R-:W-:Y:S01]  /*0410*/  IMAD.IADD R5, R0, 0x1, R7 ;  /* 0x0000000100057824 */ /* 0x000fe200078e0207 */
[-C--:B------:R-:W-:Y:S01]  /*0420*/  DFMA R16, -R10, R2.reuse, R16 ;  /* 0x000000020a10722b */ /* 0x080fe20000000110 */
[----:B------:R-:W-:Y:S01]  /*0430*/  IADD3 R7, PT, PT, R7, 0x1, RZ ;  /* 0x0000000107077810 */ /* 0x000fe20007ffe0ff */
[----:B------:R-:W-:Y:S02]  /*0440*/  DFMA R14, -R8, R2, R14 ;  /* 0x00000002080e722b */ /* 0x000fe4000000010e */
[----:B------:R-:W-:Y:S01]  /*0450*/  IADD3 R2, P1, PT, R5, 0x1, RZ ;  /* 0x0000000105027810 */ /* 0x000fe20007f3e0ff */
[----:B------:R2:W-:Y:S04]  /*0460*/  STG.E.64 desc[UR6][R18.64+0x28], R12 ;  /* 0x0000280c12007986 */ /* 0x0005e8000c101b06 */
[----:B------:R2:W-:Y:S01]  /*0470*/  STG.E.64 desc[UR6][R18.64+0x18], R16 ;  /* 0x0000181012007986 */ /* 0x0005e2000c101b06 */
[----:B------:R-:W-:Y:S01]  /*0480*/  IMAD.X R3, RZ, RZ, RZ, P1 ;  /* 0x000000ffff037224 */ /* 0x000fe200008e06ff */
[----:B-1----:R-:W-:-:S02]  /*0490*/  ISETP.GE.U32.AND P0, PT, R2, R25, PT ;  /* 0x000000190200720c */ /* 0x002fc40003f06070 */
[----:B------:R2:W-:Y:S02]  /*04a0*/  STG.E.64 desc[UR6][R18.64+0x20], R14 ;  /* 0x0000200e12007986 */ /* 0x0005e4000c101b06 */
[----:B------:R-:W-:-:S13]  /*04b0*/  ISETP.GE.U32.AND.EX P0, PT, R3, UR5, PT, P0 ;  /* 0x0000000503007c0c */ /* 0x000fda000bf06100 */
[----:B--2---:R-:W-:Y:S05]  /*04c0*/  @!P0 BRA `(.L_x_7) ;  /* 0xfffffffc00288947 */ /* 0x004fea000383ffff */
.L_x_5:
[----:B------:R-:W-:-:S13]  /*04d0*/  ISETP.NE.AND P0, PT, R6, RZ, PT ;  /* 0x000000ff0600720c */ /* 0x000fda0003f05270 */
[----:B------:R-:W-:Y:S05]  /*04e0*/  @!P0 EXIT ;  /* 0x000000000000894d */ /* 0x000fea0003800000 */
[----:B------:R-:W1:Y:S01]  /*04f0*/  LDC.64 R8, c[0x0][0x388] ;  /* 0x0000e200ff087b82 */ /* 0x000e620000000a00 */
[----:B------:R-:W-:Y:S01]  /*0500*/  LOP3.LUT P0, R5, R6, 0x3, RZ, 0xc0, !PT ;  /* 0x0000000306057812 */ /* 0x000fe2000780c0ff */
[----:B------:R-:W-:-:S06]  /*0510*/  IMAD.MOV.U32 R0, RZ, RZ, R6 ;  /* 0x000000ffff007224 */ /* 0x000fcc00078e0006 */
[----:B------:R-:W2:Y:S01]  /*0520*/  LDC.64 R2, c[0x0][0x380] ;  /* 0x0000e000ff027b82 */ /* 0x000ea20000000a00 */
[----:B-1----:R-:W-:-:S05]  /*0530*/  IMAD.WIDE.U32 R8, R6, 0x18, R8 ;  /* 0x0000001806087825 */ /* 0x002fca00078e0008 */
[----:B------:R-:W-:Y:S05]  /*0540*/  @!P0 BRA `(.L_x_8) ;  /* 0x0000000000e08947 */ /* 0x000fea0003800000 */
[----:B------:R1:W5:Y:S04]  /*0550*/  LDG.E.64 R22, desc[UR6][R8.64+0x18] ;  /* 0x0000180608167981 */ /* 0x000368000c1e1b00 */
[----:B------:R1:W5:Y:S04]  /*0560*/  LDG.E.64 R20, desc[UR6][R8.64+0x20] ;  /* 0x0000200608147981 */ /* 0x000368000c1e1b00 */
[----:B0-----:R1:W5:Y:S01]  /*0570*/  LDG.E.64 R18, desc[UR6][R8.64+0x28] ;  /* 0x0000280608127981 */ /* 0x001362000c1e1b00 */
[----:B--2---:R-:W-:Y:S01]  /*0580*/  IMAD.WIDE.U32 R2, R6, 0x18, R2 ;  /* 0x0000001806027825 */ /* 0x004fe200078e0002 */
[----:B------:R-:W-:-:S03]  /*0590*/  MOV R0, R6 ;  /* 0x0000000600007202 */ /* 0x000fc60000000f00 */
[----:B------:R-:W-:Y:S02]  /*05a0*/  IMAD.MOV R5, RZ, RZ, -R5 ;  /* 0x000000ffff057224 */ /* 0x000fe400078e0a05 */
[----:B------:R-:W-:-:S07]  /*05b0*/  IMAD R4, R6, 0x3, RZ ;  /* 0x0000000306047824 */ /* 0x000fce00078e02ff */
.L_x_10:
[----:B------:R-:W0:Y:S01]  /*05c0*/  LDC.64 R30, c[0x0][0x380] ;  /* 0x0000e000ff1e7b82 */ /* 0x000e220000000a00 */
[----:B------:R-:W2:Y:S04]  /*05d0*/  LDG.E.64 R28, desc[UR6][R2.64+0x20] ;  /* 0x00002006021c7981 */ /* 0x000ea8000c1e1b00 */
[----:B---3--:R-:W3:Y:S03]  /*05e0*/  LDG.E.64 R26, desc[UR6][R2.64+0x18] ;  /* 0x00001806021a7981 */ /* 0x008ee6000c1e1b00 */
[----:B------:R-:W4:Y:S01]  /*05f0*/  LDC.64 R10, c[0x0][0x390] ;  /* 0x0000e400ff0a7b82 */ /* 0x000f220000000a00 */
[----:B------:R-:W3:Y:S07]  /*0600*/  LDG.E.64 R12, desc[UR6][R2.64+0x28] ;  /* 0x00002806020c7981 */ /* 0x000eee000c1e1b00 */
[----:B------:R-:W1:Y:S01]  /*0610*/  LDC.64 R32, c[0x0][0x398] ;  /* 0x0000e600ff207b82 */ /* 0x000e620000000a00 */
[----:B0-----:R-:W-:-:S05]  /*0620*/  IMAD.WIDE.U32 R30, R4, 0x8, R30 ;  /* 0x00000008041e7825 */ /* 0x001fca00078e001e */
[----:B------:R-:W2:Y:S04]  /*0630*/  LDG.E.64 R14, desc[UR6][R30.64+0x8] ;  /* 0x000008061e0e7981 */ /* 0x000ea8000c1e1b00 */
[----:B------:R-:W3:Y:S04]  /*0640*/  LDG.E.64 R16, desc[UR6][R30.64] ;  /* 0x000000061e107981 */ /* 0x000ee8000c1e1b00 */
[----:B------:R-:W3:Y:S01]  /*0650*/  LDG.E.64 R24, desc[UR6][R30.64+0x10] ;  /* 0x000010061e187981 */ /* 0x000ee2000c1e1b00 */
[----:B----4-:R-:W-:-:S06]  /*0660*/  IMAD.WIDE.U32 R10, R0, 0x8, R10 ;  /* 0x00000008000a7825 */ /* 0x010fcc00078e000a */
[----:B------:R-:W1:Y:S01]  /*0670*/  LDG.E.64 R10, desc[UR6][R10.64] ;  /* 0x000000060a0a7981 */ /* 0x000e62000c1e1b00 */
        /* <DEDUP_REMOVED lines=8> */
[----:B------:R-:W0:Y:S01]  /*0700*/  MUFU.RSQ64H R25, R27 ;  /* 0x0000001b00197308 */ /* 0x000e220000001c00 */
[----:B------:R-:W-:-:S03]  /*0710*/  IMAD.MOV.U32 R24, RZ, RZ, RZ ;  /* 0x000000ffff187224 */ /* 0x000fc600078e00ff */
[----:B------:R-:W-:Y:S01]  /*0720*/  VIADD R7, R27, 0xfff00000 ;  /* 0xfff000001b077836 */ /* 0x000fe20000000000 */
[----:B------:R-:W-:Y:S01]  /*0730*/  MOV R29, 0x3fd80000 ;  /* 0x3fd80000001d7802 */ /* 0x000fe20000000f00 */
[----:B------:R-:W-:Y:S01]  /*0740*/  IMAD.MOV.U32 R28, RZ, RZ, 0x0 ;  /* 0x00000000ff1c7424 */ /* 0x000fe200078e00ff */
[----:B0-----:R-:W-:Y:S02]  /*0750*/  DMUL R30, R24, R24 ;  /* 0x00000018181e7228 */ /* 0x001fe40000000000 */
[----:B------:R-:W-:-:S06]  /*0760*/  ISETP.GE.U32.AND P0, PT, R7, 0x7fe00000, PT ;  /* 0x7fe000000700780c */ /* 0x000fcc0003f06070 */
[----:B------:R-:W-:-:S08]  /*0770*/  DFMA R30, R26, -R30, 1 ;  /* 0x3ff000001a1e742b */ /* 0x000fd0000000081e */
[----:B------:R-:W-:Y:S02]  /*0780*/  DFMA R28, R30, R28, 0.5 ;  /* 0x3fe000001e1c742b */ /* 0x000fe4000000001c */
[----:B------:R-:W-:Y:S02]  /*0790*/  DMUL R30, R24, R30 ;  /* 0x0000001e181e7228 */ /* 0x000fe40000000000 */
[----:B-1----:R-:W-:-:S06]  /*07a0*/  DMUL R10, R10, R32 ;  /* 0x000000200a0a7228 */ /* 0x002fcc0000000000 */
[----:B------:R-:W-:Y:S01]  /*07b0*/  DFMA R24, R28, R30, R24 ;  /* 0x0000001e1c18722b */ /* 0x000fe20000000018 */
[----:B------:R-:W-:Y:S10]  /*07c0*/  @!P0 BRA `(.L_x_9) ;  /* 0x0000000000108947 */ /* 0x000ff40003800000 */
[----:B------:R-:W-:-:S07]  /*07d0*/  MOV R32, 0x7f0 ;  /* 0x000007f000207802 */ /* 0x000fce0000000f00 */
[----:B-----5:R-:W-:Y:S05]  /*07e0*/  CALL.REL.NOINC `($__internal_0_$__cuda_sm20_drsqrt_f64_slowpath_v2) ;  /* 0x0000000c006c7944 */ /* 0x020fea0003c00000 */
[----:B------:R-:W-:Y:S01]  /*07f0*/  IMAD.MOV.U32 R24, RZ, RZ, R26 ;  /* 0x000000ffff187224 */ /* 0x000fe200078e001a */
[----:B------:R-:W-:-:S07]  /*0800*/  MOV R25, R27 ;  /* 0x0000001b00197202 */ /* 0x000fce0000000f00 */
.L_x_9:
[----:B------:R-:W-:Y:S01]  /*0810*/  DMUL R10, R10, R24 ;  /* 0x000000180a0a7228 */ /* 0x000fe20000000000 */
[----:B------:R-:W-:Y:S01]  /*0820*/  VIADD R5, R5, 0x1 ;  /* 0x0000000105057836 */ /* 0x000fe20000000000 */
[----:B------:R-:W-:Y:S01]  /*0830*/  IADD3 R4, PT, PT, R4, -0x3, RZ ;  /* 0xfffffffd04047810 */ /* 0x000fe20007ffe0ff */
[----:B------:R-:W-:-:S03]  /*0840*/  VIADD R0, R0, 0xffffffff ;  /* 0xffffffff00007836 */ /* 0x000fc60000000000 */
[----:B------:R-:W-:Y:S02]  /*0850*/  ISETP.NE.AND P0, PT, R5, RZ, PT ;  /* 0x000000ff0500720c */ /* 0x000fe40003f05270 */
[-C--:B-----5:R-:W-:Y:S02]  /*0860*/  DFMA R22, -R16, R10.reuse, R22 ;  /* 0x0000000a1016722b */ /* 0x0a0fe40000000116 */
[-C--:B------:R-:W-:Y:S02]  /*0870*/  DFMA R20, -R14, R10.reuse, R20 ;  /* 0x0000000a0e14722b */ /* 0x080fe40000000114 */
[----:B------:R-:W-:-:S03]  /*0880*/  DFMA R18, -R12, R10, R18 ;  /* 0x0000000a0c12722b */ /* 0x000fc60000000112 */
[----:B------:R3:W-:Y:S04]  /*0890*/  STG.E.64 desc[UR6][R8.64+0x18], R22 ;  /* 0x0000181608007986 */ /* 0x0007e8000c101b06 */
[----:B------:R3:W-:Y:S04]  /*08a0*/  STG.E.64 desc[UR6][R8.64+0x20], R20 ;  /* 0x0000201408007986 */ /* 0x0007e8000c101b06 */
[----:B------:R3:W-:Y:S01]  /*08b0*/  STG.E.64 desc[UR6][R8.64+0x28], R18 ;  /* 0x0000281208007986 */ /* 0x0007e2000c101b06 */
[----:B------:R-:W-:Y:S05]  /*08c0*/  @P0 BRA `(.L_x_10) ;  /* 0xfffffffc003c0947 */ /* 0x000fea000383ffff */
.L_x_8:
[----:B------:R-:W-:-:S13]  /*08d0*/  ISETP.GE.U32.AND P0, PT, R6, 0x4, PT ;  /* 0x000000040600780c */ /* 0x000fda0003f06070 */
[----:B------:R-:W-:Y:S05]  /*08e0*/  @!P0 EXIT ;  /* 0x000000000000894d */ /* 0x000fea0003800000 */
[----:B------:R1:W5:Y:S01]  /*08f0*/  LDG.E.64 R24, desc[UR6][R8.64+0x18] ;  /* 0x0000180608187981 */ /* 0x000362000c1e1b00 */
[----:B--2---:R-:W2:Y:S03]  /*0900*/  LDC.64 R2, c[0x0][0x390] ;  /* 0x0000e400ff027b82 */ /* 0x004ea60000000a00 */
[----:B---3--:R1:W5:Y:S04]  /*0910*/  LDG.E.64 R20, desc[UR6][R8.64+0x20] ;  /* 0x0000200608147981 */ /* 0x008368000c1e1b00 */
[----:B------:R1:W5:Y:S01]  /*0920*/  LDG.E.64 R12, desc[UR6][R8.64+0x28] ;  /* 0x00002806080c7981 */ /* 0x000362000c1e1b00 */
[----:B------:R-:W-:Y:S01]  /*0930*/  VIADD R5, R0, 0xffffffff ;  /* 0xffffffff00057836 */ /* 0x000fe20000000000 */
[----:B------:R-:W3:Y:S01]  /*0940*/  LDCU.64 UR4, c[0x0][0x398] ;  /* 0x00007300ff0477ac */ /* 0x000ee20008000a00 */
[----:B------:R-:W-:Y:S01]  /*0950*/  IMAD.MOV.U32 R11, RZ, RZ, 0x3 ;  /* 0x00000003ff0b7424 */ /* 0x000fe200078e00ff */
[----:B------:R-:W4:Y:S01]  /*0960*/  S2R R7, SR_CTAID.X ;  /* 0x0000000000077919 */ /* 0x000f220000002500 */
[----:B--2---:R-:W-:-:S04]  /*0970*/  IMAD.WIDE.U32 R4, R5, 0x8, R2 ;  /* 0x0000000805047825 */ /* 0x004fc800078e0002 */
[----:B------:R-:W-:Y:S01]  /*0980*/  IMAD.WIDE.U32 R2, R0, 0x8, R2 ;  /* 0x0000000800027825 */ /* 0x000fe200078e0002 */
[----:B------:R-:W-:-:S03]  /*0990*/  MOV R6, R4 ;  /* 0x0000000400067202 */ /* 0x000fc60000000f00 */
[----:B------:R-:W-:Y:S02]  /*09a0*/  IMAD.MOV.U32 R4, RZ, RZ, R2 ;  /* 0x000000ffff047224 */ /* 0x000fe400078e0002 */
[C---:B------:R-:W-:Y:S02]  /*09b0*/  IMAD R2, R0.reuse, R11, -0x3 ;  /* 0xfffffffd00027424 */ /* 0x040fe400078e020b */
[----:B-1-34-:R-:W-:-:S07]  /*09c0*/  VIADD R0, R0, 0x4 ;  /* 0x0000000400007836 */ /* 0x01afce0000000000 */
.L_x_15:
[----:B-1----:R-:W1:Y:S01]  /*09d0*/  LDC.64 R32, c[0x0][0x380] ;  /* 0x0000e000ff207b82 */ /* 0x002e620000000a00 */
[----:B------:R-:W-:Y:S01]  /*09e0*/  IADD3 R15, PT, PT, R2, 0x3, RZ ;  /* 0x00000003020f7810 */ /* 0x000fe20007ffe0ff */
[----:B-1----:R-:W-:-:S04]  /*09f0*/  IMAD.WIDE.U32 R10, R7, 0x18, R32 ;  /* 0x00000018070a7825 */ /* 0x002fc800078e0020 */
[----:B------:R-:W-:Y:S01]  /*0a00*/  IMAD.WIDE.U32 R32, R15, 0x8, R32 ;  /* 0x000000080f207825 */ /* 0x000fe200078e0020 */
[----:B------:R-:W2:Y:S04]  /*0a10*/  LDG.E.64 R30, desc[UR6][R10.64+0x20] ;  /* 0x000020060a1e7981 */ /* 0x000ea8000c1e1b00 */
[----:B------:R-:W2:Y:S04]  /*0a20*/  LDG.E.64 R14, desc[UR6][R32.64+0x8] ;  /* 0x00000806200e7981 */ /* 0x000ea8000c1e1b00 */
[----:B------:R-:W3:Y:S04]  /*0a30*/  LDG.E.64 R22, desc[UR6][R10.64+0x18] ;  /* 0x000018060a167981 */ /* 0x000ee8000c1e1b00 */
[----:B------:R-:W3:Y:S04]  /*0a40*/  LDG.E.64 R28, desc[UR6][R32.64] ;  /* 0x00000006201c7981 */ /* 0x000ee8000c1e1b00 */
[----:B0-----:R0:W4:Y:S04]  /*0a50*/  LDG.E.64 R18, desc[UR6][R32.64+0x10] ;  /* 0x0000100620127981 */ /* 0x001128000c1e1b00 */
[----:B------:R-:W4:Y:S01]  /*0a60*/  LDG.E.64 R26, desc[UR6][R10.64+0x28] ;  /* 0x000028060a1a7981 */ /* 0x000f22000c1e1b00 */
[----:B------:R-:W-:-:S02]  /*0a70*/  IMAD.MOV.U32 R16, RZ, RZ, R4 ;  /* 0x000000ffff107224 */ /* 0x000fc400078e0004 */
[----:B------:R-:W-:-:S06]  /*0a80*/  IMAD.MOV.U32 R17, RZ, RZ, R3 ;  /* 0x000000ffff117224 */ /* 0x000fcc00078e0003 */
[----:B------:R-:W4:Y:S01]  /*0a90*/  LDG.E.64 R16, desc[UR6][R16.64] ;  /* 0x0000000610107981 */ /* 0x000f22000c1e1b00 */
[----:B0-----:R-:W-:Y:S01]  /*0aa0*/  MOV R32, RZ ;  /* 0x000000ff00207202 */ /* 0x001fe20000000f00 */
[----:B--2---:R-:W-:Y:S02]  /*0ab0*/  DADD R14, R30, -R14 ;  /* 0x000000001e0e7229 */ /* 0x004fe4000000080e */
[----:B---3--:R-:W-:-:S06]  /*0ac0*/  DADD R22, R22, -R28 ;  /* 0x0000000016167229 */ /* 0x008fcc000000081c */
[----:B------:R-:W-:Y:S02]  /*0ad0*/  DMUL R28, R14, R14 ;  /* 0x0000000e0e1c7228 */ /* 0x000fe40000000000 */
[----:B----4-:R-:W-:-:S06]  /*0ae0*/  DADD R18, R26, -R18 ;  /* 0x000000001a127229 */ /* 0x010fcc0000000812 */
[----:B------:R-:W-:Y:S02]  /*0af0*/  DFMA R28, R22, R22, R28 ;  /* 0x00000016161c722b */ /* 0x000fe4000000001c */
[----:B------:R-:W-:-:S06]  /*0b00*/  DMUL R16, R16, UR4 ;  /* 0x0000000410107c28 */ /* 0x000fcc0008000000 */
[----:B------:R-:W-:-:S08]  /*0b10*/  DFMA R28, R18, R18, R28 ;  /* 0x00000012121c722b */ /* 0x000fd0000000001c */
[----:B------:R-:W-:-:S08]  /*0b20*/  DMUL R26, R28, R28 ;  /* 0x0000001c1c1a7228 */ /* 0x000fd00000000000 */
[----:B------:R-:W-:Y:S01]  /*0b30*/  DMUL R26, R28, R26 ;  /* 0x0000001a1c1a7228 */ /* 0x000fe20000000000 */
[----:B------:R-:W-:Y:S02]  /*0b40*/  IMAD.MOV.U32 R28, RZ, RZ, 0x0 ;  /* 0x00000000ff1c7424 */ /* 0x000fe400078e00ff */
[----:B------:R-:W-:-:S03]  /*0b50*/  IMAD.MOV.U32 R29, RZ, RZ, 0x3fd80000 ;  /* 0x3fd80000ff1d7424 */ /* 0x000fc600078e00ff */
[----:B------:R-:W0:Y:S02]  /*0b60*/  MUFU.RSQ64H R33, R27 ;  /* 0x0000001b00217308 */ /* 0x000e240000001c00 */
[----:B0-----:R-:W-:-:S08]  /*0b70*/  DMUL R30, R32, R32 ;  /* 0x00000020201e7228 */ /* 0x001fd00000000000 */
[----:B------:R-:W-:-:S08]  /*0b80*/  DFMA R30, R26, -R30, 1 ;  /* 0x3ff000001a1e742b */ /* 0x000fd0000000081e */
[----:B------:R-:W-:Y:S02]  /*0b90*/  DFMA R28, R30, R28, 0.5 ;  /* 0x3fe000001e1c742b */ /* 0x000fe4000000001c */
[----:B------:R-:W-:-:S08]  /*0ba0*/  DMUL R30, R32, R30 ;  /* 0x0000001e201e7228 */ /* 0x000fd00000000000 */
[----:B------:R-:W-:Y:S01]  /*0bb0*/  DFMA R28, R28, R30, R32 ;  /* 0x0000001e1c1c722b */ /* 0x000fe20000000020 */
[----:B------:R-:W-:-:S04]  /*0bc0*/  IADD3 R30, PT, PT, R27, -0x100000, RZ ;  /* 0xfff000001b1e7810 */ /* 0x000fc80007ffe0ff */
[----:B------:R-:W-:-:S13]  /*0bd0*/  ISETP.GE.U32.AND P0, PT, R30, 0x7fe00000, PT ;  /* 0x7fe000001e00780c */ /* 0x000fda0003f06070 */
[----:B------:R-:W-:Y:S05]  /*0be0*/  @!P0 BRA `(.L_x_11) ;  /* 0x0000000000108947 */ /* 0x000fea0003800000 */
[----:B------:R-:W-:-:S07]  /*0bf0*/  MOV R32, 0xc10 ;  /* 0x00000c1000207802 */ /* 0x000fce0000000f00 */
[----:B-----5:R-:W-:Y:S05]  /*0c00*/  CALL.REL.NOINC `($__internal_0_$__cuda_sm20_drsqrt_f64_slowpath_v2) ;  /* 0x0000000800647944 */ /* 0x020fea0003c00000 */
[----:B------:R-:W-:Y:S01]  /*0c10*/  IMAD.MOV.U32 R28, RZ, RZ, R26 ;  /* 0x000000ffff1c7224 */ /* 0x000fe200078e001a */
[----:B------:R-:W-:-:S07]  /*0c20*/  MOV R29, R27 ;  /* 0x0000001b001d7202 */ /* 0x000fce0000000f00 */
.L_x_11:
[----:B------:R-:W0:Y:S01]  /*0c30*/  LDC.64 R26, c[0x0][0x380] ;  /* 0x0000e000ff1a7b82 */ /* 0x000e220000000a00 */
[----:B------:R-:W-:-:S08]  /*0c40*/  DMUL R16, R16, R28 ;  /* 0x0000001c10107228 */ /* 0x000fd00000000000 */
[-C--:B-----5:R-:W-:Y:S02]  /*0c50*/  DFMA R24, -R22, R16.reuse, R24 ;  /* 0x000000101618722b */ /* 0x0a0fe40000000118 */
[-C--:B------:R-:W-:Y:S02]  /*0c60*/  DFMA R20, -R14, R16.reuse, R20 ;  /* 0x000000100e14722b */ /* 0x080fe40000000114 */
[----:B------:R-:W-:-:S03]  /*0c70*/  DFMA R18, -R18, R16, R12 ;  /* 0x000000101212722b */ /* 0x000fc6000000010c */
[----:B------:R1:W-:Y:S04]  /*0c80*/  STG.E.64 desc[UR6][R8.64+0x18], R24 ;  /* 0x0000181808007986 */ /* 0x0003e8000c101b06 */
[----:B------:R1:W-:Y:S01]  /*0c90*/  STG.E.64 desc[UR6][R8.64+0x20], R20 ;  /* 0x0000201408007986 */ /* 0x0003e2000c101b06 */
[----:B0-----:R-:W-:-:S03]  /*0ca0*/  IMAD.WIDE.U32 R32, R2, 0x8, R26 ;  /* 0x0000000802207825 */ /* 0x001fc600078e001a */
[----:B------:R1:W-:Y:S04]  /*0cb0*/  STG.E.64 desc[UR6][R8.64+0x28], R18 ;  /* 0x0000281208007986 */ /* 0x0003e8000c101b06 */
[----:B------:R-:W2:Y:S04]  /*0cc0*/  LDG.E.64 R30, desc[UR6][R10.64+0x20] ;  /* 0x000020060a1e7981 */ /* 0x000ea8000c1e1b00 */
[----:B------:R-:W2:Y:S04]  /*0cd0*/  LDG.E.64 R14, desc[UR6][R32.64+0x8] ;  /* 0x00000806200e7981 */ /* 0x000ea8000c1e1b00 */
[----:B------:R-:W3:Y:S04]  /*0ce0*/  LDG.E.64 R22, desc[UR6][R10.64+0x18] ;  /* 0x000018060a167981 */ /* 0x000ee8000c1e1b00 */
[----:B------:R-:W3:Y:S04]  /*0cf0*/  LDG.E.64 R28, desc[UR6][R32.64] ;  /* 0x00000006201c7981 */ /* 0x000ee8000c1e1b00 */
[----:B------:R-:W4:Y:S04]  /*0d00*/  LDG.E.64 R16, desc[UR6][R10.64+0x28] ;  /* 0x000028060a107981 */ /* 0x000f28000c1e1b00 */
[----:B------:R0:W4:Y:S01]  /*0d10*/  LDG.E.64 R26, desc[UR6][R32.64+0x10] ;  /* 0x00001006201a7981 */ /* 0x000122000c1e1b00 */
[----:B------:R-:W-:Y:S01]  /*0d20*/  IMAD.MOV.U32 R12, RZ, RZ, R6 ;  /* 0x000000ffff0c7224 */ /* 0x000fe200078e0006 */
[----:B------:R-:W-:-:S06]  /*0d30*/  MOV R13, R5 ;  /* 0x00000005000d7202 */ /* 0x000fcc0000000f00 */
[----:B------:R-:W4:Y:S01]  /*0d40*/  LDG.E.64 R12, desc[UR6][R12.64] ;  /* 0x000000060c0c7981 */ /* 0x000f22000c1e1b00 */
[----:B0-----:R-:W-:Y:S01]  /*0d50*/  IMAD.MOV.U32 R32, RZ, RZ, RZ ;  /* 0x000000ffff207224 */ /* 0x001fe200078e00ff */
        /* <DEDUP_REMOVED lines=9> */
[----:B------:R-:W-:Y:S01]  /*0df0*/  MOV R28, 0x0 ;  /* 0x00000000001c7802 */ /* 0x000fe20000000f00 */
[----:B------:R-:W-:-:S04]  /*0e00*/  IMAD.MOV.U32 R29, RZ, RZ, 0x3fd80000 ;  /* 0x3fd80000ff1d7424 */ /* 0x000fc800078e00ff */
[----:B------:R-:W0:Y:S02]  /*0e10*/  MUFU.RSQ64H R33, R27 ;  /* 0x0000001b00217308 */ /* 0x000e240000001c00 */
[----:B0-----:R-:W-:-:S08]  /*0e20*/  DMUL R30, R32, R32 ;  /* 0x00000020201e7228 */ /* 0x001fd00000000000 */
[----:B------:R-:W-:-:S08]  /*0e30*/  DFMA R30, R26, -R30, 1 ;  /* 0x3ff000001a1e742b */ /* 0x000fd0000000081e */
[----:B------:R-:W-:Y:S02]  /*0e40*/  DFMA R28, R30, R28, 0.5 ;  /* 0x3fe000001e1c742b */ /* 0x000fe4000000001c */
[----:B------:R-:W-:-:S08]  /*0e50*/  DMUL R30, R32, R30 ;  /* 0x0000001e201e7228 */ /* 0x000fd00000000000 */
[----:B------:R-:W-:Y:S01]  /*0e60*/  DFMA R28, R28, R30, R32 ;  /* 0x0000001e1c1c722b */ /* 0x000fe20000000020 */
[----:B------:R-:W-:Y:S01]  /*0e70*/  IADD3 R30, PT, PT, R27, -0x100000, RZ ;  /* 0xfff000001b1e7810 */ /* 0x000fe20007ffe0ff */
[----:B------:R-:W-:-:S03]  /*0e80*/  VIADD R33, R2, 0xfffffffa ;  /* 0xfffffffa02217836 */ /* 0x000fc60000000000 */
[----:B------:R-:W-:-:S13]  /*0e90*/  ISETP.GE.U32.AND P0, PT, R30, 0x7fe00000, PT ;  /* 0x7fe000001e00780c */ /* 0x000fda0003f06070 */
[----:B-1----:R-:W-:Y:S05]  /*0ea0*/  @!P0 BRA `(.L_x_12) ;  /* 0x0000000000108947 */ /* 0x002fea0003800000 */
[----:B------:R-:W-:-:S07]  /*0eb0*/  MOV R32, 0xed0 ;  /* 0x00000ed000207802 */ /* 0x000fce0000000f00 */
[----:B------:R-:W-:Y:S05]  /*0ec0*/  CALL.REL.NOINC `($__internal_0_$__cuda_sm20_drsqrt_f64_slowpath_v2) ;  /* 0x0000000400b47944 */ /* 0x000fea0003c00000 */
[----:B------:R-:W-:Y:S01]  /*0ed0*/  MOV R28, R26 ;  /* 0x0000001a001c7202 */ /* 0x000fe20000000f00 */
[----:B------:R-:W-:-:S07]  /*0ee0*/  IMAD.MOV.U32 R29, RZ, RZ, R27 ;  /* 0x000000ffff1d7224 */ /* 0x000fce00078e001b */
.L_x_12:
[----:B------:R-:W0:Y:S01]  /*0ef0*/  LDC.64 R26, c[0x0][0x380] ;  /* 0x0000e000ff1a7b82 */ /* 0x000e220000000a00 */
[----:B------:R-:W-:Y:S01]  /*0f00*/  DMUL R28, R12, R28 ;  /* 0x0000001c0c1c7228 */ /* 0x000fe20000000000 */
[----:B------:R-:W-:-:S07]  /*0f10*/  IADD3 R31, PT, PT, R2, -0x3, RZ ;  /* 0xfffffffd021f7810 */ /* 0x000fce0007ffe0ff */
[-C--:B------:R-:W-:Y:S02]  /*0f20*/  DFMA R12, -R22, R28.reuse, R24 ;  /* 0x0000001c160c722b */ /* 0x080fe40000000118 */
        /* <DEDUP_REMOVED lines=11> */
[----:B------:R-:W4:Y:S01]  /*0fe0*/  LDG.E.64 R26, desc[UR6][R30.64+0x10] ;  /* 0x000010061e1a7981 */ /* 0x000f22000c1e1b00 */
[----:B------:R-:W-:Y:S01]  /*0ff0*/  IMAD.MOV.U32 R34, RZ, RZ, RZ ;  /* 0x000000ffff227224 */ /* 0x000fe200078e00ff */
[----:B--2---:R-:W-:Y:S01]  /*1000*/  DADD R18, R28, -R18 ;  /* 0x000000001c127229 */ /* 0x004fe20000000812 */
[----:B------:R-:W-:Y:S01]  /*1010*/  MOV R28, 0x0 ;  /* 0x00000000001c7802 */ /* 0x000fe20000000f00 */
[----:B------:R-:W-:Y:S01]  /*1020*/  IMAD.MOV.U32 R29, RZ, RZ, 0x3fd80000 ;  /* 0x3fd80000ff1d7424 */ /* 0x000fe200078e00ff */
[----:B---3--:R-:W-:-:S05]  /*1030*/  DADD R20, R20, -R24 ;  /* 0x0000000014147229 */ /* 0x008fca0000000818 */
[----:B------:R-:W-:Y:S02]  /*1040*/  DMUL R24, R18, R18 ;  /* 0x0000001212187228 */ /* 0x000fe40000000000 */
[----:B----4-:R-:W-:-:S06]  /*1050*/  DADD R22, R22, -R26 ;  /* 0x0000000016167229 */ /* 0x010fcc000000081a */
[----:B------:R-:W-:-:S08]  /*1060*/  DFMA R24, R20, R20, R24 ;  /* 0x000000141418722b */ /* 0x000fd00000000018 */
[----:B------:R-:W-:-:S08]  /*1070*/  DFMA R24, R22, R22, R24 ;  /* 0x000000161618722b */ /* 0x000fd00000000018 */
[----:B------:R-:W-:-:S08]  /*1080*/  DMUL R26, R24, R24 ;  /* 0x00000018181a7228 */ /* 0x000fd00000000000 */
[----:B------:R-:W-:Y:S01]  /*1090*/  DMUL R26, R24, R26 ;  /* 0x0000001a181a7228 */ /* 0x000fe20000000000 */
[----:B------:R-:W0:Y:S05]  /*10a0*/  LDC.64 R24, c[0x0][0x390] ;  /* 0x0000e400ff187b82 */ /* 0x000e2a0000000a00 */
[----:B------:R-:W2:Y:S02]  /*10b0*/  MUFU.RSQ64H R35, R27 ;  /* 0x0000001b00237308 */ /* 0x000ea40000001c00 */
[----:B--2---:R-:W-:-:S08]  /*10c0*/  DMUL R30, R34, R34 ;  /* 0x00000022221e7228 */ /* 0x004fd00000000000 */
[----:B------:R-:W-:-:S08]  /*10d0*/  DFMA R30, R26, -R30, 1 ;  /* 0x3ff000001a1e742b */ /* 0x000fd0000000081e */
[----:B------:R-:W-:Y:S02]  /*10e0*/  DFMA R28, R30, R28, 0.5 ;  /* 0x3fe000001e1c742b */ /* 0x000fe4000000001c */
[----:B------:R-:W-:-:S08]  /*10f0*/  DMUL R30, R34, R30 ;  /* 0x0000001e221e7228 */ /* 0x000fd00000000000 */
[----:B------:R-:W-:Y:S01]  /*1100*/  DFMA R28, R28, R30, R34 ;  /* 0x0000001e1c1c722b */ /* 0x000fe20000000022 */
[----:B------:R-:W-:-:S05]  /*1110*/  IADD3 R31, PT, PT, R0, -0x6, RZ ;  /* 0xfffffffa001f7810 */ /* 0x000fca0007ffe0ff */
[----:B0-----:R-:W-:Y:S02]  /*1120*/  IMAD.WIDE.U32 R30, R31, 0x8, R24 ;  /* 0x000000081f1e7825 */ /* 0x001fe400078e0018 */
[----:B------:R-:W0:Y:S04]  /*1130*/  LDC.64 R24, c[0x0][0x398] ;  /* 0x0000e600ff187b82 */ /* 0x000e280000000a00 */
[----:B------:R-:W0:Y:S01]  /*1140*/  LDG.E.64 R30, desc[UR6][R30.64] ;  /* 0x000000061e1e7981 */ /* 0x000e22000c1e1b00 */
[----:B------:R-:W-:-:S05]  /*1150*/  VIADD R32, R27, 0xfff00000 ;  /* 0xfff000001b207836 */ /* 0x000fca0000000000 */
[----:B------:R-:W-:Y:S01]  /*1160*/  ISETP.GE.U32.AND P0, PT, R32, 0x7fe00000, PT ;  /* 0x7fe000002000780c */ /* 0x000fe20003f06070 */
[----:B0-----:R-:W-:-:S12]  /*1170*/  DMUL R24, R30, R24 ;  /* 0x000000181e187228 */ /* 0x001fd80000000000 */
[----:B-1----:R-:W-:Y:S05]  /*1180*/  @!P0 BRA `(.L_x_13) ;  /* 0x0000000000108947 */ /* 0x002fea0003800000 */
[----:B------:R-:W-:-:S07]  /*1190*/  MOV R32, 0x11b0 ;  /* 0x000011b000207802 */ /* 0x000fce0000000f00 */
[----:B------:R-:W-:Y:S05]  /*11a0*/  CALL.REL.NOINC `($__internal_0_$__cuda_sm20_drsqrt_f64_slowpath_v2) ;  /* 0x0000000000fc7944 */ /* 0x000fea0003c00000 */
[----:B------:R-:W-:Y:S01]  /*11b0*/  MOV R28, R26 ;  /* 0x0000001a001c7202 */ /* 0x000fe20000000f00 */
[----:B------:R-:W-:-:S07]  /*11c0*/  IMAD.MOV.U32 R29, RZ, RZ, R27 ;  /* 0x000000ffff1d7224 */ /* 0x000fce00078e001b */
.L_x_13:
[----:B------:R-:W0:Y:S01]  /*11d0*/  LDC.64 R26, c[0x0][0x380] ;  /* 0x0000e000ff1a7b82 */ /* 0x000e220000000a00 */
[----:B------:R-:W-:-:S07]  /*11e0*/  DMUL R24, R24, R28 ;  /* 0x0000001c18187228 */ /* 0x000fce0000000000 */
[----:B------:R-:W1:Y:S01]  /*11f0*/  LDC.64 R30, c[0x0][0x390] ;  /* 0x0000e400ff1e7b82 */ /* 0x000e620000000a00 */
[-C--:B------:R-:W-:Y:S02]  /*1200*/  DFMA R12, -R20, R24.reuse, R12 ;  /* 0x00000018140c722b */ /* 0x080fe4000000010c */
[-C--:B------:R-:W-:Y:S02]  /*1210*/  DFMA R14, -R18, R24.reuse, R14 ;  /* 0x00000018120e722b */ /* 0x080fe4000000010e */
[----:B------:R-:W-:-:S03]  /*1220*/  DFMA R16, -R22, R24, R16 ;  /* 0x000000181610722b */ /* 0x000fc60000000110 */
[----:B------:R2:W-:Y:S04]  /*1230*/  STG.E.64 desc[UR6][R8.64+0x18], R12 ;  /* 0x0000180c08007986 */ /* 0x0005e8000c101b06 */
[----:B------:R2:W-:Y:S01]  /*1240*/  STG.E.64 desc[UR6][R8.64+0x20], R14 ;  /* 0x0000200e08007986 */ /* 0x0005e2000c101b06 */
[----:B0-----:R-:W-:-:S03]  /*1250*/  IMAD.WIDE.U32 R34, R33, 0x8, R26 ;  /* 0x0000000821227825 */ /* 0x001fc600078e001a */
[----:B------:R2:W-:Y:S04]  /*1260*/  STG.E.64 desc[UR6][R8.64+0x28], R16 ;  /* 0x0000281008007986 */ /* 0x0005e8000c101b06 */
[----:B------:R-:W3:Y:S04]  /*1270*/  LDG.E.64 R28, desc[UR6][R10.64+0x20] ;  /* 0x000020060a1c7981 */ /* 0x000ee8000c1e1b00 */
[----:B------:R-:W3:Y:S04]  /*1280*/  LDG.E.64 R20, desc[UR6][R34.64+0x8] ;  /* 0x0000080622147981 */ /* 0x000ee8000c1e1b00 */
[----:B------:R-:W4:Y:S04]  /*1290*/  LDG.E.64 R24, desc[UR6][R10.64+0x18] ;  /* 0x000018060a187981 */ /* 0x000f28000c1e1b00 */
[----:B------:R-:W4:Y:S04]  /*12a0*/  LDG.E.64 R18, desc[UR6][R34.64] ;  /* 0x0000000622127981 */ /* 0x000f28000c1e1b00 */
[----:B------:R0:W5:Y:S04]  /*12b0*/  LDG.E.64 R22, desc[UR6][R10.64+0x28] ;  /* 0x000028060a167981 */ /* 0x000168000c1e1b00 */
[----:B------:R-:W5:Y:S01]  /*12c0*/  LDG.E.64 R26, desc[UR6][R34.64+0x10] ;  /* 0x00001006221a7981 */ /* 0x000f62000c1e1b00 */
[----:B------:R-:W-:-:S05]  /*12d0*/  IADD3 R33, PT, PT, R0, -0x7, RZ ;  /* 0xfffffff900217810 */ /* 0x000fca0007ffe0ff */
[----:B-1----:R-:W-:Y:S01]  /*12e0*/  IMAD.WIDE.U32 R32, R33, 0x8, R30 ;  /* 0x0000000821207825 */ /* 0x002fe200078e001e */
[----:B0-----:R-:W0:Y:S05]  /*12f0*/  LDC.64 R10, c[0x0][0x398] ;  /* 0x0000e600ff0a7b82 */ /* 0x001e2a0000000a00 */
[----:B------:R-:W0:Y:S01]  /*1300*/  LDG.E.64 R32, desc[UR6][R32.64] ;  /* 0x0000000620207981 */ /* 0x000e22000c1e1b00 */
[----:B------:R-:W-:Y:S01]  /*1310*/  IMAD.MOV.U32 R30, RZ, RZ, RZ ;  /* 0x000000ffff1e7224 */ /* 0x000fe200078e00ff */
[----:B---3--:R-:W-:Y:S02]  /*1320*/  DADD R20, R28, -R20 ;  /* 0x000000001c147229 */ /* 0x008fe40000000814 */
[----:B----4-:R-:W-:-:S06]  /*1330*/  DADD R24, R24, -R18 ;  /* 0x0000000018187229 */ /* 0x010fcc0000000812 */
[----:B------:R-:W-:Y:S02]  /*1340*/  DMUL R28, R20, R20 ;  /* 0x00000014141c7228 */ /* 0x000fe40000000000 */
[----:B-----5:R-:W-:-:S06]  /*1350*/  DADD R18, R22, -R26 ;  /* 0x0000000016127229 */ /* 0x020fcc000000081a */
[----:B------:R-:W-:-:S08]  /*1360*/  DFMA R28, R24, R24, R28 ;  /* 0x00000018181c722b */ /* 0x000fd0000000001c */
[----:B------:R-:W-:Y:S02]  /*1370*/  DFMA R28, R18, R18, R28 ;  /* 0x00000012121c722b */ /* 0x000fe4000000001c */
[----:B0-----:R-:W-:-:S06]  /*1380*/  DMUL R10, R32, R10 ;  /* 0x0000000a200a7228 */ /* 0x001fcc0000000000 */
[----:B------:R-:W-:-:S08]  /*1390*/  DMUL R26, R28, R28 ;  /* 0x0000001c1c1a7228 */ /* 0x000fd00000000000 */
[----:B------:R-:W-:Y:S01]  /*13a0*/  DMUL R26, R28, R26 ;  /* 0x0000001a1c1a7228 */ /* 0x000fe20000000000 */
[----:B------:R-:W-:Y:S01]  /*13b0*/  MOV R28, 0x0 ;  /* 0x00000000001c7802 */ /* 0x000fe20000000f00 */
[----:B------:R-:W-:-:S04]  /*13c0*/  IMAD.MOV.U32 R29, RZ, RZ, 0x3fd80000 ;  /* 0x3fd80000ff1d7424 */ /* 0x000fc800078e00ff */
[----:B------:R-:W0:Y:S04]  /*13d0*/  MUFU.RSQ64H R31, R27 ;  /* 0x0000001b001f7308 */ /* 0x000e280000001c00 */
[----:B------:R-:W-:-:S04]  /*13e0*/  IADD3 R32, PT, PT, R27, -0x100000, RZ ;  /* 0xfff000001b207810 */ /* 0x000fc80007ffe0ff */
[----:B------:R-:W-:Y:S01]  /*13f0*/  ISETP.GE.U32.AND P0, PT, R32, 0x7fe00000, PT ;  /* 0x7fe000002000780c */ /* 0x000fe20003f06070 */
[----:B0-----:R-:W-:-:S08]  /*1400*/  DMUL R22, R30, R30 ;  /* 0x0000001e1e167228 */ /* 0x001fd00000000000 */
[----:B------:R-:W-:-:S08]  /*1410*/  DFMA R22, R26, -R22, 1 ;  /* 0x3ff000001a16742b */ /* 0x000fd00000000816 */
[----:B------:R-:W-:Y:S02]  /*1420*/  DFMA R28, R22, R28, 0.5 ;  /* 0x3fe00000161c742b */ /* 0x000fe4000000001c */
[----:B------:R-:W-:-:S08]  /*1430*/  DMUL R22, R30, R22 ;  /* 0x000000161e167228 */ /* 0x000fd00000000000 */
[----:B------:R-:W-:Y:S01]  /*1440*/  DFMA R22, R28, R22, R30 ;  /* 0x000000161c16722b */ /* 0x000fe2000000001e */
[----:B--2---:R-:W-:Y:S10]  /*1450*/  @!P0 BRA `(.L_x_14) ;  /* 0x0000000000108947 */ /* 0x004ff40003800000 */
[----:B------:R-:W-:-:S07]  /*1460*/  MOV R32, 0x1480 ;  /* 0x0000148000207802 */ /* 0x000fce0000000f00 */
[----:B------:R-:W-:Y:S05]  /*1470*/  CALL.REL.NOINC `($__internal_0_$__cuda_sm20_drsqrt_f64_slowpath_v2) ;  /* 0x0000000000487944 */ /* 0x000fea0003c00000 */
[----:B------:R-:W-:Y:S01]  /*1480*/  IMAD.MOV.U32 R22, RZ, RZ, R26 ;  /* 0x000000ffff167224 */ /* 0x000fe200078e001a */
[----:B------:R-:W-:-:S07]  /*1490*/  MOV R23, R27 ;  /* 0x0000001b00177202 */ /* 0x000fce0000000f00 */
.L_x_14:
[----:B------:R-:W-:Y:S01]  /*14a0*/  DMUL R10, R10, R22 ;  /* 0x000000160a0a7228 */ /* 0x000fe20000000000 */
[----:B------:R-:W-:Y:S01]  /*14b0*/  VIADD R0, R0, 0xfffffffc ;  /* 0xfffffffc00007836 */ /* 0x000fe20000000000 */
[----:B------:R-:W-:Y:S02]  /*14c0*/  IADD3 R6, P1, PT, R6, -0x20, RZ ;  /* 0xffffffe006067810 */ /* 0x000fe40007f3e0ff */
[----:B------:R-:W-:Y:S02]  /*14d0*/  IADD3 R4, P2, PT, R4, -0x20, RZ ;  /* 0xffffffe004047810 */ /* 0x000fe40007f5e0ff */
[----:B------:R-:W-:Y:S02]  /*14e0*/  ISETP.GT.AND P0, PT, R0, 0x4, PT ;  /* 0x000000040000780c */ /* 0x000fe40003f04270 */
[-C--:B------:R-:W-:Y:S01]  /*14f0*/  DFMA R24, -R24, R10.reuse, R12 ;  /* 0x0000000a1818722b */ /* 0x080fe2000000010c */
[----:B------:R-:W-:Y:S01]  /*1500*/  IADD3 R2, PT, PT, R2, -0xc, RZ ;  /* 0xfffffff402027810 */ /* 0x000fe20007ffe0ff */
[-C--:B------:R-:W-:Y:S01]  /*1510*/  DFMA R20, -R20, R10.reuse, R14 ;  /* 0x0000000a1414722b */ /* 0x080fe2000000010e */
[----:B------:R-:W-:Y:S01]  /*1520*/  IADD3.X R5, PT, PT, R5, -0x1, RZ, P1, !PT ;  /* 0xffffffff05057810 */ /* 0x000fe20000ffe4ff */
[----:B------:R-:W-:Y:S01]  /*1530*/  DFMA R12, -R18, R10, R16 ;  /* 0x0000000a120c722b */ /* 0x000fe20000000110 */
[----:B------:R-:W-:-:S02]  /*1540*/  IADD3.X R3, PT, PT, R3, -0x1, RZ, P2, !PT ;  /* 0xffffffff03037810 */ /* 0x000fc400017fe4ff */
[----:B------:R1:W-:Y:S04]  /*1550*/  STG.E.64 desc[UR6][R8.64+0x18], R24 ;  /* 0x0000181808007986 */ /* 0x0003e8000c101b06 */
[----:B------:R1:W-:Y:S04]  /*1560*/  STG.E.64 desc[UR6][R8.64+0x20], R20 ;  /* 0x0000201408007986 */ /* 0x0003e8000c101b06 */
[----:B------:R1:W-:Y:S01]  /*1570*/  STG.E.64 desc[UR6][R8.64+0x28], R12 ;  /* 0x0000280c08007986 */ /* 0x0003e2000c101b06 */
[----:B------:R-:W-:Y:S05]  /*1580*/  @P0 BRA `(.L_x_15) ;  /* 0xfffffff400100947 */ /* 0x000fea000383ffff */
[----:B------:R-:W-:Y:S05]  /*1590*/  EXIT ;  /* 0x000000000000794d */ /* 0x000fea0003800000 */
        .weak           $__internal_0_$__cuda_sm20_drsqrt_f64_slowpath_v2
        .type           $__internal_0_$__cuda_sm20_drsqrt_f64_slowpath_v2,@function
        .size           $__internal_0_$__cuda_sm20_drsqrt_f64_slowpath_v2,(.L_x_28 - $__internal_0_$__cuda_sm20_drsqrt_f64_slowpath_v2)
$__internal_0_$__cuda_sm20_drsqrt_f64_slowpath_v2:
[----:B------:R-:W-:Y:S01]  /*15a0*/  DSETP.NEU.AND P0, PT, R26, RZ, PT ;  /* 0x000000ff1a00722a */ /* 0x000fe20003f0d000 */
[----:B------:R-:W-:-:S13]  /*15b0*/  LOP3.LUT R28, R27, 0x80000000, RZ, 0xc0, !PT ;  /* 0x800000001b1c7812 */ /* 0x000fda00078ec0ff */
[----:B------:R-:W-:Y:S05]  /*15c0*/  @!P0 BRA `(.L_x_16) ;  /* 0x00000000005c8947 */ /* 0x000fea0003800000 */
[----:B------:R-:W-:-:S14]  /*15d0*/  DSETP.GTU.AND P0, PT, |R26|, +INF , PT ;  /* 0x7ff000001a00742a */ /* 0x000fdc0003f0c200 */
[----:B------:R-:W-:Y:S05]  /*15e0*/  @P0 BRA `(.L_x_17) ;  /* 0x00000000004c0947 */ /* 0x000fea0003800000 */
[----:B------:R-:W-:-:S13]  /*15f0*/  ISETP.NE.AND P0, PT, R28, RZ, PT ;  /* 0x000000ff1c00720c */ /* 0x000fda0003f05270 */
[----:B------:R-:W-:Y:S01]  /*1600*/  @P0 IMAD.MOV.U32 R28, RZ, RZ, 0x0 ;  /* 0x00000000ff1c0424 */ /* 0x000fe200078e00ff */
[----:B------:R-:W-:Y:S01]  /*1610*/  @P0 MOV R29, 0xfff80000 ;  /* 0xfff80000001d0802 */ /* 0x000fe20000000f00 */
[----:B------:R-:W-:Y:S06]  /*1620*/  @P0 BRA `(.L_x_18) ;  /* 0x00000000004c0947 */ /* 0x000fec0003800000 */
[----:B------:R-:W-:-:S14]  /*1630*/  DSETP.NEU.AND P0, PT, |R26|, +INF , PT ;  /* 0x7ff000001a00742a */ /* 0x000fdc0003f0d200 */
[----:B------:R-:W-:Y:S01]  /*1640*/  @!P0 CS2R R28, SRZ ;  /* 0x00000000001c8805 */ /* 0x000fe2000001ff00 */
[----:B------:R-:W-:Y:S06]  /*1650*/  @!P0 BRA `(.L_x_18) ;  /* 0x0000000000408947 */ /* 0x000fec0003800000 */
[----:B------:R-:W-:Y:S01]  /*1660*/  DMUL R34, R26, 1.80143985094819840000e+16 ;  /* 0x435000001a227828 */ /* 0x000fe20000000000 */
[----:B------:R-:W-:Y:S01]  /*1670*/  MOV R30, 0x0 ;  /* 0x00000000001e7802 */ /* 0x000fe20000000f00 */
[----:B------:R-:W-:Y:S02]  /*1680*/  IMAD.MOV.U32 R26, RZ, RZ, RZ ;  /* 0x000000ffff1a7224 */ /* 0x000fe400078e00ff */
[----:B------:R-:W-:Y:S02]  /*1690*/  IMAD.MOV.U32 R31, RZ, RZ, 0x3fd80000 ;  /* 0x3fd80000ff1f7424 */ /* 0x000fe400078e00ff */
[----:B------:R-:W0:Y:S02]  /*16a0*/  MUFU.RSQ64H R27, R35 ;  /* 0x00000023001b7308 */ /* 0x000e240000001c00 */
[----:B0-----:R-:W-:-:S08]  /*16b0*/  DMUL R28, R26, R26 ;  /* 0x0000001a1a1c7228 */ /* 0x001fd00000000000 */
[----:B------:R-:W-:-:S08]  /*16c0*/  DFMA R28, R34, -R28, 1 ;  /* 0x3ff00000221c742b */ /* 0x000fd0000000081c */
[----:B------:R-:W-:Y:S02]  /*16d0*/  DFMA R30, R28, R30, 0.5 ;  /* 0x3fe000001c1e742b */ /* 0x000fe4000000001e */
[----:B------:R-:W-:-:S08]  /*16e0*/  DMUL R28, R26, R28 ;  /* 0x0000001c1a1c7228 */ /* 0x000fd00000000000 */
[----:B------:R-:W-:-:S08]  /*16f0*/  DFMA R28, R30, R28, R26 ;  /* 0x0000001c1e1c722b */ /* 0x000fd0000000001a */
[----:B------:R-:W-:Y:S01]  /*1700*/  DMUL R28, R28, 134217728 ;  /* 0x41a000001c1c7828 */ /* 0x000fe20000000000 */
[----:B------:R-:W-:Y:S10]  /*1710*/  BRA `(.L_x_18) ;  /* 0x0000000000107947 */ /* 0x000ff40003800000 */
.L_x_17:
[----:B------:R-:W-:Y:S01]  /*1720*/  DADD R28, R26, R26 ;  /* 0x000000001a1c7229 */ /* 0x000fe2000000001a */
[----:B------:R-:W-:Y:S10]  /*1730*/  BRA `(.L_x_18) ;  /* 0x0000000000087947 */ /* 0x000ff40003800000 */
.L_x_16:
[----:B------:R-:W-:Y:S02]  /*1740*/  LOP3.LUT R29, R28, 0x7ff00000, RZ, 0xfc, !PT ;  /* 0x7ff000001c1d7812 */ /* 0x000fe400078efcff */
[----:B------:R-:W-:-:S07]  /*1750*/  MOV R28, RZ ;  /* 0x000000ff001c7202 */ /* 0x000fce0000000f00 */
.L_x_18:
[----:B------:R-:W-:Y:S01]  /*1760*/  IMAD.MOV.U32 R26, RZ, RZ, R28 ;  /* 0x000000ffff1a7224 */ /* 0x000fe200078e001c */
[----:B------:R-:W-:Y:S01]  /*1770*/  MOV R27, R29 ;  /* 0x0000001d001b7202 */ /* 0x000fe20000000f00 */
[----:B------:R-:W-:Y:S01]  /*1780*/  IMAD.MOV.U32 R28, RZ, RZ, R32 ;  /* 0x000000ffff1c7224 */ /* 0x000fe200078e0020 */
[----:B------:R-:W-:-:S04]  /*1790*/  MOV R29, 0x0 ;  /* 0x00000000001d7802 */ /* 0x000fc80000000f00 */
[----:B------:R-:W-:Y:S05]  /*17a0*/  RET.REL.NODEC R28 `(_Z8B_kernelPdS_S_di) ;  /* 0xffffffe81c147950 */ /* 0x000fea0003c3ffff */
.L_x_19:
        /* <DEDUP_REMOVED lines=13> */
.L_x_28:


//--------------------- .text._Z9A2_kernelPdS_S_dS_i --------------------------
	.section	.text._Z9A2_kernelPdS_S_dS_i,"ax",@progbits
	.align	128
        .global         _Z9A2_kernelPdS_S_dS_i
        .type           _Z9A2_kernelPdS_S_dS_i,@function
        .size           _Z9A2_kernelPdS_S_dS_i,(.L_x_29 - _Z9A2_kernelPdS_S_dS_i)
        .other          _Z9A2_kernelPdS_S_dS_i,@"STO_CUDA_ENTRY STV_DEFAULT"
_Z9A2_kernelPdS_S_dS_i:
.text._Z9A2_kernelPdS_S_dS_i:
[----:B------:R-:W-:Y:S01]  /*0000*/  LDC R1, c[0x0][0x37c] ;  /* 0x0000df00ff017b82 */ /* 0x000fe20000000800 */
[----:B------:R-:W0:Y:S07]  /*0010*/  S2R R3, SR_TID.X ;  /* 0x0000000000037919 */ /* 0x000e2e0000002100 */
[----:B------:R-:W0:Y:S01]  /*0020*/  S2UR UR6, SR_CTAID.X ;  /* 0x00000000000679c3 */ /* 0x000e220000002500 */
[----:B------:R-:W1:Y:S07]  /*0030*/  LDCU.64 UR4, c[0x0][0x358] ;  /* 0x00006b00ff0477ac */ /* 0x000e6e0008000a00 */
[----:B------:R-:W0:Y:S08]  /*0040*/  LDC R0, c[0x0][0x360] ;  /* 0x0000d800ff007b82 */ /* 0x000e300000000800 */
[----:B------:R-:W2:Y:S08]  /*0050*/  LDC.64 R10, c[0x0][0x380] ;  /* 0x0000e000ff0a7b82 */ /* 0x000eb00000000a00 */
[----:B------:R-:W3:Y:S01]  /*0060*/  LDC.64 R8, c[0x0][0x380] ;  /* 0x0000e000ff087b82 */ /* 0x000ee20000000a00 */
[----:B0-----:R-:W-:-:S04]  /*0070*/  IMAD R0, R0, UR6, R3 ;  /* 0x0000000600007c24 */ /* 0x001fc8000f8e0203 */
[----:B--2---:R-:W-:-:S05]  /*0080*/  IMAD.WIDE.U32 R10, R0, 0x18, R10 ;  /* 0x00000018000a7825 */ /* 0x004fca00078e000a */
[----:B-1----:R-:W2:Y:S04]  /*0090*/  LDG.E.64 R12, desc[UR4][R10.64+0x20] ;  /* 0x000020040a0c7981 */ /* 0x002ea8000c1e1b00 */
[----:B---3--:R-:W2:Y:S04]  /*00a0*/  LDG.E.64 R2, desc[UR4][R8.64+0x8] ;  /* 0x0000080408027981 */ /* 0x008ea8000c1e1b00 */
[----:B------:R-:W3:Y:S04]  /*00b0*/  LDG.E.64 R4, desc[UR4][R8.64] ;  /* 0x0000000408047981 */ /* 0x000ee8000c1e1b00 */
[----:B------:R-:W3:Y:S04]  /*00c0*/  LDG.E.64 R6, desc[UR4][R10.64+0x18] ;  /* 0x000018040a067981 */ /* 0x000ee8000c1e1b00 */
[----:B------:R-:W4:Y:S04]  /*00d0*/  LDG.E.64 R14, desc[UR4][R8.64+0x10] ;  /* 0x00001004080e7981 */ /* 0x000f28000c1e1b00 */
[----:B------:R0:W4:Y:S02]  /*00e0*/  LDG.E.64 R16, desc[UR4][R10.64+0x28] ;  /* 0x000028040a107981 */ /* 0x000124000c1e1b00 */
[----:B0-----:R-:W-:Y:S01]  /*00f0*/  IMAD.MOV.U32 R10, RZ, RZ, 0x0 ;  /* 0x00000000ff0a7424 */ /* 0x001fe200078e00ff */
[----:B------:R-:W-:Y:S01]  /*0100*/  MOV R11, 0x3fd80000 ;  /* 0x3fd80000000b7802 */ /* 0x000fe20000000f00 */
[----:B------:R-:W-:Y:S01]  /*0110*/  BSSY.RECONVERGENT B0, `(.L_x_20) ;  /* 0x0000017000007945 */ /* 0x000fe20003800200 */
[----:B--2---:R-:W-:-:S02]  /*0120*/  DADD R2, R2, -R12 ;  /* 0x0000000002027229 */ /* 0x004fc4000000080c */
[----:B---3--:R-:W-:-:S06]  /*0130*/  DADD R4, R4, -R6 ;  /* 0x0000000004047229 */ /* 0x008fcc0000000806 */
[----:B------:R-:W-:Y:S02]  /*0140*/  DMUL R12, R2, R2 ;  /* 0x00000002020c7228 */ /* 0x000fe40000000000 */
[----:B----4-:R-:W-:-:S06]  /*0150*/  DADD R6, R14, -R16 ;  /* 0x000000000e067229 */ /* 0x010fcc0000000810 */
[----:B------:R-:W-:-:S08]  /*0160*/  DFMA R12, R4, R4, R12 ;  /* 0x00000004040c722b */ /* 0x000fd0000000000c */
[----:B------:R-:W-:-:S08]  /*0170*/  DFMA R12, R6, R6, R12 ;  /* 0x00000006060c722b */ /* 0x000fd0000000000c */
[----:B------:R-:W-:-:S08]  /*0180*/  DMUL R14, R12, R12 ;  /* 0x0000000c0c0e7228 */ /* 0x000fd00000000000 */
[----:B------:R-:W-:-:S06]  /*0190*/  DMUL R14, R12, R14 ;  /* 0x0000000e0c0e7228 */ /* 0x000fcc0000000000 */
[----:B------:R-:W0:Y:S01]  /*01a0*/  MUFU.RSQ64H R13, R15 ;  /* 0x0000000f000d7308 */ /* 0x000e220000001c00 */
[----:B------:R-:W-:-:S03]  /*01b0*/  MOV R12, RZ ;  /* 0x000000ff000c7202 */ /* 0x000fc60000000f00 */
[----:B------:R-:W-:-:S03]  /*01c0*/  VIADD R16, R15, 0xfff00000 ;  /* 0xfff000000f107836 */ /* 0x000fc60000000000 */
[----:B0-----:R-:W-:Y:S02]  /*01d0*/  DMUL R8, R12, R12 ;  /* 0x0000000c0c087228 */ /* 0x001fe40000000000 */
[----:B------:R-:W-:-:S06]  /*01e0*/  ISETP.GE.U32.AND P0, PT, R16, 0x7fe00000, PT ;  /* 0x7fe000001000780c */ /* 0x000fcc0003f06070 */
[----:B------:R-:W-:-:S08]  /*01f0*/  DFMA R8, R14, -R8, 1 ;  /* 0x3ff000000e08742b */ /* 0x000fd00000000808 */
[----:B------:R-:W-:Y:S02]  /*0200*/  DFMA R10, R8, R10, 0.5 ;  /* 0x3fe00000080a742b */ /* 0x000fe4000000000a */
[----:B------:R-:W-:-:S08]  /*0210*/  DMUL R8, R12, R8 ;  /* 0x000000080c087228 */ /* 0x000fd00000000000 */
[----:B------:R-:W-:Y:S01]  /*0220*/  DFMA R8, R10, R8, R12 ;  /* 0x000000080a08722b */ /* 0x000fe2000000000c */
[----:B------:R-:W-:Y:S10]  /*0230*/  @!P0 BRA `(.L_x_21) ;  /* 0x0000000000108947 */ /* 0x000ff40003800000 */
[----:B------:R-:W-:-:S07]  /*0240*/  MOV R8, 0x260 ;  /* 0x0000026000087802 */ /* 0x000fce0000000f00 */
[----:B------:R-:W-:Y:S05]  /*0250*/  CALL.REL.NOINC `($__internal_1_$__cuda_sm20_drsqrt_f64_slowpath_v2) ;  /* 0x0000000000d87944 */ /* 0x000fea0003c00000 */
[----:B------:R-:W-:Y:S01]  /*0260*/  MOV R8, R12 ;  /* 0x0000000c00087202 */ /* 0x000fe20000000f00 */
[----:B------:R-:W-:-:S07]  /*0270*/  IMAD.MOV.U32 R9, RZ, RZ, R13 ;  /* 0x000000ffff097224 */ /* 0x000fce00078e000d */
.L_x_21:
[----:B------:R-:W-:Y:S05]  /*0280*/  BSYNC.RECONVERGENT B0 ;  /* 0x0000000000007941 */ /* 0x000fea0003800200 */
.L_x_20:
[----:B------:R-:W0:Y:S08]  /*0290*/  LDC.64 R12, c[0x0][0x390] ;  /* 0x0000e400ff0c7b82 */ /* 0x000e300000000a00 */
[----:B------:R-:W1:Y:S08]  /*02a0*/  LDC.64 R10, c[0x0][0x388] ;  /* 0x0000e200ff0a7b82 */ /* 0x000e700000000a00 */
[----:B------:R-:W2:Y:S01]  /*02b0*/  LDC.64 R18, c[0x0][0x398] ;  /* 0x0000e600ff127b82 */ /* 0x000ea20000000a00 */
[----:B0-----:R-:W3:Y:S01]  /*02c0*/  LDG.E.64 R14, desc[UR4][R12.64] ;  /* 0x000000040c0e7981 */ /* 0x001ee2000c1e1b00 */
[----:B-1----:R-:W-:-:S05]  /*02d0*/  IMAD.WIDE.U32 R10, R0, 0x18, R10 ;  /* 0x00000018000a7825 */ /* 0x002fca00078e000a */
[----:B------:R-:W4:Y:S01]  /*02e0*/  LDG.E.64 R16, desc[UR4][R10.64+0x18] ;  /* 0x000018040a107981 */ /* 0x000f22000c1e1b00 */
[----:B--2---:R-:W-:-:S03]  /*02f0*/  DMUL R8, R8, R18 ;  /* 0x0000001208087228 */ /* 0x004fc60000000000 */
[----:B------:R-:W2:Y:S04]  /*0300*/  LDG.E.64 R22, desc[UR4][R10.64+0x28] ;  /* 0x000028040a167981 */ /* 0x000ea8000c1e1b00 */
[----:B------:R-:W5:Y:S01]  /*0310*/  LDG.E.64 R18, desc[UR4][R10.64+0x20] ;  /* 0x000020040a127981 */ /* 0x000f62000c1e1b00 */
[----:B---3--:R-:W-:-:S08]  /*0320*/  DMUL R14, R8, R14 ;  /* 0x0000000e080e7228 */ /* 0x008fd00000000000 */
[----:B----4-:R-:W-:-:S07]  /*0330*/  DFMA R16, R4, R14, R16 ;  /* 0x0000000e0410722b */ /* 0x010fce0000000010 */
[----:B------:R0:W-:Y:S04]  /*0340*/  STG.E.64 desc[UR4][R10.64+0x18], R16 ;  /* 0x000018100a007986 */ /* 0x0001e8000c101b04 */
[----:B------:R-:W3:Y:S01]  /*0350*/  LDG.E.64 R14, desc[UR4][R12.64] ;  /* 0x000000040c0e7981 */ /* 0x000ee2000c1e1b00 */
[----:B------:R-:W1:Y:S08]  /*0360*/  LDC.64 R24, c[0x0][0x3a0] ;  /* 0x0000e800ff187b82 */ /* 0x000e700000000a00 */
[----:B0-----:R-:W0:Y:S01]  /*0370*/  LDC R17, c[0x0][0x3a8] ;  /* 0x0000ea00ff117b82 */ /* 0x001e220000000800 */
[----:B---3--:R-:W-:-:S08]  /*0380*/  DMUL R14, R8, R14 ;  /* 0x0000000e080e7228 */ /* 0x008fd00000000000 */
[----:B-----5:R-:W-:-:S07]  /*0390*/  DFMA R18, R2, R14, R18 ;  /* 0x0000000e0212722b */ /* 0x020fce0000000012 */
[----:B------:R0:W-:Y:S04]  /*03a0*/  STG.E.64 desc[UR4][R10.64+0x20], R18 ;  /* 0x000020120a007986 */ /* 0x0001e8000c101b04 */
[----:B------:R3:W4:Y:S01]  /*03b0*/  LDG.E.64 R20, desc[UR4][R12.64] ;  /* 0x000000040c147981 */ /* 0x000722000c1e1b00 */
[----:B------:R-:W5:Y:S08]  /*03c0*/  LDC.64 R14, c[0x0][0x388] ;  /* 0x0000e200ff0e7b82 */ /* 0x000f700000000a00 */
[----:B---3--:R-:W0:Y:S01]  /*03d0*/  LDC.64 R12, c[0x0][0x3a0] ;  /* 0x0000e800ff0c7b82 */ /* 0x008e220000000a00 */
[----:B----4-:R-:W-:-:S08]  /*03e0*/  DMUL R20, R8, R20 ;  /* 0x0000001408147228 */ /* 0x010fd00000000000 */
[----:B--2---:R-:W-:-:S07]  /*03f0*/  DFMA R20, R6, R20, R22 ;  /* 0x000000140614722b */ /* 0x004fce0000000016 */
[----:B------:R2:W-:Y:S04]  /*0400*/  STG.E.64 desc[UR4][R10.64+0x28], R20 ;  /* 0x000028140a007986 */ /* 0x0005e8000c101b04 */
[----:B-----5:R-:W1:Y:S01]  /*0410*/  LDG.E.64 R22, desc[UR4][R14.64] ;  /* 0x000000040e167981 */ /* 0x020e62000c1e1b00 */
[C---:B0-----:R-:W-:Y:S01]  /*0420*/  IMAD.WIDE R18, R17.reuse, 0x8, R12 ;  /* 0x0000000811127825 */ /* 0x041fe200078e020c */
[----:B--2---:R-:W0:Y:S02]  /*0430*/  LDC.64 R10, c[0x0][0x390] ;  /* 0x0000e400ff0a7b82 */ /* 0x004e240000000a00 */
[----:B-1----:R1:W-:Y:S04]  /*0440*/  STG.E.64 desc[UR4][R24.64], R22 ;  /* 0x0000001618007986 */ /* 0x0023e8000c101b04 */
[----:B------:R-:W2:Y:S01]  /*0450*/  LDG.E.64 R26, desc[UR4][R14.64+0x8] ;  /* 0x000008040e1a7981 */ /* 0x000ea2000c1e1b00 */
[----:B------:R-:W-:-:S03]  /*0460*/  IMAD.WIDE R20, R17, 0x8, R18 ;  /* 0x0000000811147825 */ /* 0x000fc600078e0212 */
[----:B--2---:R-:W-:Y:S04]  /*0470*/  STG.E.64 desc[UR4][R18.64], R26 ;  /* 0x0000001a12007986 */ /* 0x004fe8000c101b04 */
[----:B------:R-:W2:Y:S01]  /*0480*/  LDG.E.64 R28, desc[UR4][R14.64+0x10] ;  /* 0x000010040e1c7981 */ /* 0x000ea2000c1e1b00 */
[----:B0-----:R-:W-:-:S03]  /*0490*/  IMAD.WIDE.U32 R10, R0, 0x8, R10 ;  /* 0x00000008000a7825 */ /* 0x001fc600078e000a */
[----:B--2---:R-:W-:Y:S04]  /*04a0*/  STG.E.64 desc[UR4][R20.64], R28 ;  /* 0x0000001c14007986 */ /* 0x004fe8000c101b04 */
[----:B-1----:R-:W2:Y:S01]  /*04b0*/  LDG.E.64 R22, desc[UR4][R10.64+0x8] ;  /* 0x000008040a167981 */ /* 0x002ea2000c1e1b00 */
[----:B------:R-:W-:Y:S01]  /*04c0*/  IMAD.WIDE.U32 R12, R0, 0x8, R12 ;  /* 0x00000008000c7825 */ /* 0x000fe200078e000c */
[----:B--2---:R-:W-:-:S08]  /*04d0*/  DMUL R22, R8, -R22 ;  /* 0x8000001608167228 */ /* 0x004fd00000000000 */
[----:B------:R-:W-:-:S07]  /*04e0*/  DMUL R22, R4, R22 ;  /* 0x0000001604167228 */ /* 0x000fce0000000000 */
[----:B------:R-:W-:Y:S04]  /*04f0*/  STG.E.64 desc[UR4][R12.64+0x8], R22 ;  /* 0x000008160c007986 */ /* 0x000fe8000c101b04 */
[----:B------:R-:W2:Y:S02]  /*0500*/  LDG.E.64 R4, desc[UR4][R10.64+0x8] ;  /* 0x000008040a047981 */ /* 0x000ea4000c1e1b00 */
[----:B--2---:R-:W-:-:S08]  /*0510*/  DMUL R4, R8, -R4 ;  /* 0x8000000408047228 */ /* 0x004fd00000000000 */
[----:B------:R-:W-:Y:S01]  /*0520*/  DMUL R4, R2, R4 ;  /* 0x0000000402047228 */ /* 0x000fe20000000000 */
[----:B------:R-:W-:-:S06]  /*0530*/  IMAD.WIDE R2, R17, 0x8, R12 ;  /* 0x0000000811027825 */ /* 0x000fcc00078e020c */
[----:B------:R-:W-:Y:S04]  /*0540*/  STG.E.64 desc[UR4][R2.64+0x8], R4 ;  /* 0x0000080402007986 */ /* 0x000fe8000c101b04 */
[----:B------:R-:W2:Y:S01]  /*0550*/  LDG.E.64 R14, desc[UR4][R10.64+0x8] ;  /* 0x000008040a0e7981 */ /* 0x000ea2000c1e1b00 */
[----:B------:R-:W-:Y:S01]  /*0560*/  SHF.L.U32 R17, R17, 0x1, RZ ;  /* 0x0000000111117819 */ /* 0x000fe200000006ff */
[----:B--2---:R-:W-:-:S08]  /*0570*/  DMUL R14, R8, -R14 ;  /* 0x8000000e080e7228 */ /* 0x004fd00000000000 */
[----:B------:R-:W-:Y:S01]  /*0580*/  DMUL R14, R6, R14 ;  /* 0x0000000e060e7228 */ /* 0x000fe20000000000 */
[----:B------:R-:W-:-:S06]  /*0590*/  IMAD.WIDE R6, R17, 0x8, R12 ;  /* 0x0000000811067825 */ /* 0x000fcc00078e020c */
[----:B------:R-:W-:Y:S01]  /*05a0*/  STG.E.64 desc[UR4][R6.64+0x8], R14 ;  /* 0x0000080e06007986 */ /* 0x000fe2000c101b04 */
[----:B------:R-:W-:Y:S05]  /*05b0*/  EXIT ;  /* 0x000000000000794d */ /* 0x000fea0003800000 */
        .weak           $__internal_1_$__cuda_sm20_drsqrt_f64_slowpath_v2
        .type           $__internal_1_$__cuda_sm20_drsqrt_f64_slowpath_v2,@function
        .size           $__internal_1_$__cuda_sm20_drsqrt_f64_slowpath_v2,(.L_x_29 - $__internal_1_$__cuda_sm20_drsqrt_f64_slowpath_v2)
$__internal_1_$__cuda_sm20_drsqrt_f64_slowpath_v2:
[----:B------:R-:W-:Y:S01]  /*05c0*/  IMAD.MOV.U32 R10, RZ, RZ, R14 ;  /* 0x000000ffff0a7224 */ /* 0x000fe200078e000e */
[----:B------:R-:W-:Y:S01]  /*05d0*/  MOV R11, R15 ;  /* 0x0000000f000b7202 */ /* 0x000fe20000000f00 */
[----:B------:R-:W-:Y:S01]  /*05e0*/  BSSY.RECONVERGENT B1, `(.L_x_22) ;  /* 0x000001d000017945 */ /* 0x000fe20003800200 */
[----:B------:R-:W-:-:S04]  /*05f0*/  LOP3.LUT R12, R15, 0x80000000, RZ, 0xc0, !PT ;  /* 0x800000000f0c7812 */ /* 0x000fc800078ec0ff */
[----:B------:R-:W-:-:S14]  /*0600*/  DSETP.NEU.AND P0, PT, R10, RZ, PT ;  /* 0x000000ff0a00722a */ /* 0x000fdc0003f0d000 */
[----:B------:R-:W-:Y:S05]  /*0610*/  @!P0 BRA `(.L_x_23) ;  /* 0x00000000005c8947 */ /* 0x000fea0003800000 */
[----:B------:R-:W-:-:S14]  /*0620*/  DSETP.GTU.AND P0, PT, |R10|, +INF , PT ;  /* 0x7ff000000a00742a */ /* 0x000fdc0003f0c200 */
[----:B------:R-:W-:Y:S05]  /*0630*/  @P0 BRA `(.L_x_24) ;  /* 0x00000000004c0947 */ /* 0x000fea0003800000 */
[----:B------:R-:W-:-:S13]  /*0640*/  ISETP.NE.AND P0, PT, R12, RZ, PT ;  /* 0x000000ff0c00720c */ /* 0x000fda0003f05270 */
[----:B------:R-:W-:Y:S01]  /*0650*/  @P0 MOV R12, 0x0 ;  /* 0x00000000000c0802 */ /* 0x000fe20000000f00 */
[----:B------:R-:W-:Y:S01]  /*0660*/  @P0 IMAD.MOV.U32 R13, RZ, RZ, -0x80000 ;  /* 0xfff80000ff0d0424 */ /* 0x000fe200078e00ff */
[----:B------:R-:W-:Y:S06]  /*0670*/  @P0 BRA `(.L_x_25) ;  /* 0x00000000004c0947 */ /* 0x000fec0003800000 */
[----:B------:R-:W-:-:S14]  /*0680*/  DSETP.NEU.AND P0, PT, |R10|, +INF , PT ;  /* 0x7ff000000a00742a */ /* 0x000fdc0003f0d200 */
[----:B------:R-:W-:Y:S01]  /*0690*/  @!P0 CS2R R12, SRZ ;  /* 0x00000000000c8805 */ /* 0x000fe2000001ff00 */
[----:B------:R-:W-:Y:S06]  /*06a0*/  @!P0 BRA `(.L_x_25) ;  /* 0x0000000000408947 */ /* 0x000fec0003800000 */
[----:B------:R-:W-:Y:S01]  /*06b0*/  DMUL R10, R10, 1.80143985094819840000e+16 ;  /* 0x435000000a0a7828 */ /* 0x000fe20000000000 */
[----:B------:R-:W-:Y:S01]  /*06c0*/  MOV R12, RZ ;  /* 0x000000ff000c7202 */ /* 0x000fe20000000f00 */
[----:B------:R-:W-:Y:S01]  /*06d0*/  IMAD.MOV.U32 R17, RZ, RZ, 0x3fd80000 ;  /* 0x3fd80000ff117424 */ /* 0x000fe200078e00ff */
[----:B------:R-:W-:-:S03]  /*06e0*/  MOV R16, 0x0 ;  /* 0x0000000000107802 */ /* 0x000fc60000000f00 */
        /* <DEDUP_REMOVED lines=8> */
.L_x_24:
[----:B------:R-:W-:Y:S01]  /*0770*/  DADD R12, R10, R10 ;  /* 0x000000000a0c7229 */ /* 0x000fe2000000000a */
[----:B------:R-:W-:Y:S10]  /*0780*/  BRA `(.L_x_25) ;  /* 0x0000000000087947 */ /* 0x000ff40003800000 */
.L_x_23:
[----:B------:R-:W-:Y:S02]  /*0790*/  LOP3.LUT R13, R12, 0x7ff00000, RZ, 0xfc, !PT ;  /* 0x7ff000000c0d7812 */ /* 0x000fe400078efcff */
[----:B------:R-:W-:-:S07]  /*07a0*/  MOV R12, RZ ;  /* 0x000000ff000c7202 */ /* 0x000fce0000000f00 */
.L_x_25:
[----:B------:R-:W-:Y:S05]  /*07b0*/  BSYNC.RECONVERGENT B1 ;  /* 0x0000000000017941 */ /* 0x000fea0003800200 */
.L_x_22:
[----:B------:R-:W-:-:S04]  /*07c0*/  MOV R9, 0x0 ;  /* 0x0000000000097802 */ /* 0x000fc80000000f00 */
[----:B------:R-:W-:Y:S05]  /*07d0*/  RET.REL.NODEC R8 `(_Z9A2_kernelPdS_S_dS_i) ;  /* 0xfffffff808087950 */ /* 0x000fea0003c3ffff */
.L_x_26:
        /* <DEDUP_REMOVED lines=10> */
.L_x_29:


//--------------------- .text._Z9A1_kernelPdS_d   --------------------------
	.section	.text._Z9A1_kernelPdS_d,"ax",@progbits
	.align	128
        .global         _Z9A1_kernelPdS_d
        .type           _Z9A1_kernelPdS_d,@function
        .size           _Z9A1_kernelPdS_d,(.L_x_33 - _Z9A1_kernelPdS_d)
        .other          _Z9A1_kernelPdS_d,@"STO_CUDA_ENTRY STV_DEFAULT"
_Z9A1_kernelPdS_d:
.text._Z9A1_kernelPdS_d:
[----:B------:R-:W-:Y:S01]  /*0000*/  LDC R1, c[0x0][0x37c] ;  /* 0x0000df00ff017b82 */ /* 0x000fe20000000800 */
[----:B------:R-:W0:Y:S07]  /*0010*/  S2R R0, SR_TID.X ;  /* 0x0000000000007919 */ /* 0x000e2e0000002100 */
[----:B------:R-:W0:Y:S01]  /*0020*/  S2UR UR6, SR_CTAID.X ;  /* 0x00000000000679c3 */ /* 0x000e220000002500 */
[----:B------:R-:W1:Y:S07]  /*0030*/  LDCU.64 UR4, c[0x0][0x358] ;  /* 0x00006b00ff0477ac */ /* 0x000e6e0008000a00 */
[----:B------:R-:W0:Y:S08]  /*0040*/  LDC R7, c[0x0][0x360] ;  /* 0x0000d800ff077b82 */ /* 0x000e300000000800 */
[----:B------:R-:W2:Y:S08]  /*0050*/  LDC.64 R2, c[0x0][0x388] ;  /* 0x0000e200ff027b82 */ /* 0x000eb00000000a00 */
[----:B------:R-:W3:Y:S01]  /*0060*/  LDC.64 R4, c[0x0][0x380] ;  /* 0x0000e000ff047b82 */ /* 0x000ee20000000a00 */
[----:B0-----:R-:W-:Y:S01]  /*0070*/  IMAD R7, R7, UR6, R0 ;  /* 0x0000000607077c24 */ /* 0x001fe2000f8e0200 */
[----:B------:R-:W0:Y:S03]  /*0080*/  LDCU.64 UR6, c[0x0][0x390] ;  /* 0x00007200ff0677ac */ /* 0x000e260008000a00 */
[----:B--2---:R-:W-:-:S06]  /*0090*/  IMAD.WIDE.U32 R2, R7, 0x8, R2 ;  /* 0x0000000807027825 */ /* 0x004fcc00078e0002 */
[----:B-1----:R-:W0:Y:S01]  /*00a0*/  LDG.E.64 R2, desc[UR4][R2.64] ;  /* 0x0000000402027981 */ /* 0x002e22000c1e1b00 */
[----:B---3--:R-:W-:-:S05]  /*00b0*/  IMAD.WIDE.U32 R4, R7, 0x8, R4 ;  /* 0x0000000807047825 */ /* 0x008fca00078e0004 */
[----:B------:R-:W0:Y:S02]  /*00c0*/  LDG.E.64 R6, desc[UR4][R4.64] ;  /* 0x0000000404067981 */ /* 0x000e24000c1e1b00 */
[----:B0-----:R-:W-:-:S07]  /*00d0*/  DFMA R6, R2, UR6, R6 ;  /* 0x0000000602067c2b */ /* 0x001fce0008000006 */
[----:B------:R-:W-:Y:S01]  /*00e0*/  STG.E.64 desc[UR4][R4.64], R6 ;  /* 0x0000000604007986 */ /* 0x000fe2000c101b04 */
[----:B------:R-:W-:Y:S05]  /*00f0*/  EXIT ;  /* 0x000000000000794d */ /* 0x000fea0003800000 */
.L_x_27:
        /* <DEDUP_REMOVED lines=16> */
.L_x_33:


//--------------------- .nv.shared._Z6reduceILj32EEvPdS0_j --------------------------
	.section	.nv.shared._Z6reduceILj32EEvPdS0_j,"aw",@nobits
	.sectionflags	@""
	.align	16
	.zero		1024


//--------------------- .nv.shared.reserved.0     --------------------------
	.section	.nv.shared.reserved.0,"aw",@nobits
	.weak		__nv_reservedSMEM_offset_0_alias
	.size		__nv_reservedSMEM_offset_0_alias, 0, 64
	.other		__nv_reservedSMEM_offset_0_alias,@"STO_CUDA_RESERVED_SHARED STV_DEFAULT"
__nv_reservedSMEM_offset_0_alias:
	.zero		0
	.zero		64


//--------------------- .nv.shared._Z8B_kernelPdS_S_di --------------------------
	.section	.nv.shared._Z8B_kernelPdS_S_di,"aw",@nobits
	.sectionflags	@""
	.align	16
	.zero		1024


//--------------------- .nv.shared._Z9A2_kernelPdS_S_dS_i --------------------------
	.section	.nv.shared._Z9A2_kernelPdS_S_dS_i,"aw",@nobits
	.sectionflags	@""
	.align	16
	.zero		1024


//--------------------- .nv.shared._Z9A1_kernelPdS_d --------------------------
	.section	.nv.shared._Z9A1_kernelPdS_d,"aw",@nobits
	.sectionflags	@""
	.align	16
	.zero		1024


//--------------------- .nv.constant0._Z6reduceILj32EEvPdS0_j --------------------------
	.section	.nv.constant0._Z6reduceILj32EEvPdS0_j,"a",@progbits
	.sectionflags	@""
	.align	4
.nv.constant0._Z6reduceILj32EEvPdS0_j:
	.zero		916


//--------------------- .nv.constant0._Z8B_kernelPdS_S_di --------------------------
	.section	.nv.constant0._Z8B_kernelPdS_S_di,"a",@progbits
	.sectionflags	@""
	.align	4
.nv.constant0._Z8B_kernelPdS_S_di:
	.zero		932


//--------------------- .nv.constant0._Z9A2_kernelPdS_S_dS_i --------------------------
	.section	.nv.constant0._Z9A2_kernelPdS_S_dS_i,"a",@progbits
	.sectionflags	@""
	.align	4
.nv.constant0._Z9A2_kernelPdS_S_dS_i:
	.zero		940


//--------------------- .nv.constant0._Z9A1_kernelPdS_d --------------------------
	.section	.nv.constant0._Z9A1_kernelPdS_d,"a",@progbits
	.sectionflags	@""
	.align	4
.nv.constant0._Z9A1_kernelPdS_d:
	.zero		920


//--------------------- SYMBOLS --------------------------

	.type		.nv.reservedSmem.offset0,@object
	.size		.nv.reservedSmem.offset0,0x4
	.type		.nv.reservedSmem.cap,@object
	.size		.nv.reservedSmem.cap,0x4
